//
// Generated by NVIDIA NVVM Compiler
//
// Compiler Build ID: CL-36424714
// Cuda compilation tools, release 13.0, V13.0.88
// Based on NVVM 20.0.0
//

.version 9.0
.target sm_100
.address_size 64

	// .globl	_Z23flash_attention_forwardPfS_S_S_
// _ZZ23flash_attention_forwardPfS_S_S_E6Q_tile has been demoted
// _ZZ23flash_attention_forwardPfS_S_S_E5score has been demoted

.visible .entry _Z23flash_attention_forwardPfS_S_S_(
	.param .u64 .ptr .align 1 _Z23flash_attention_forwardPfS_S_S__param_0,
	.param .u64 .ptr .align 1 _Z23flash_attention_forwardPfS_S_S__param_1,
	.param .u64 .ptr .align 1 _Z23flash_attention_forwardPfS_S_S__param_2,
	.param .u64 .ptr .align 1 _Z23flash_attention_forwardPfS_S_S__param_3
)
{
	.reg .pred 	%p<6>;
	.reg .b32 	%r<30>;
	.reg .b32 	%f<497>;
	.reg .b64 	%rd<27>;
	// demoted variable
	.shared .align 4 .b8 _ZZ23flash_attention_forwardPfS_S_S_E6Q_tile[256];
	// demoted variable
	.shared .align 4 .b8 _ZZ23flash_attention_forwardPfS_S_S_E5score[256];
	ld.param.u64 	%rd7, [_Z23flash_attention_forwardPfS_S_S__param_0];
	ld.param.u64 	%rd8, [_Z23flash_attention_forwardPfS_S_S__param_1];
	mov.u32 	%r1, %tid.x;
	mov.u32 	%r2, %ctaid.x;
	setp.gt.u32 	%p1, %r1, 63;
	@%p1 bra 	$L__BB0_2;
	cvta.to.global.u64 	%rd11, %rd7;
	shl.b32 	%r10, %r2, 6;
	add.s32 	%r11, %r10, %r1;
	mul.wide.u32 	%rd12, %r11, 4;
	add.s64 	%rd13, %rd11, %rd12;
	ld.global.f32 	%f7, [%rd13];
	shl.b32 	%r12, %r1, 2;
	mov.u32 	%r13, _ZZ23flash_attention_forwardPfS_S_S_E6Q_tile;
	add.s32 	%r14, %r13, %r12;
	st.shared.f32 	[%r14], %f7;
$L__BB0_2:
	setp.gt.u32 	%p2, %r1, 63;
	bar.sync 	0;
	@%p2 bra 	$L__BB0_6;
	mul.wide.u32 	%rd14, %r1, 256;
	cvta.to.global.u64 	%rd15, %rd8;
	add.s64 	%rd16, %rd14, %rd15;
	add.s64 	%rd25, %rd16, 32;
	mov.u32 	%r17, _ZZ23flash_attention_forwardPfS_S_S_E6Q_tile;
	add.s32 	%r27, %r17, 32;
	mov.f32 	%f495, 0f00000000;
	mov.b32 	%r28, 0;
$L__BB0_4:
	ld.shared.f32 	%f9, [%r27+-32];
	ld.global.f32 	%f10, [%rd25+-32];
	fma.rn.f32 	%f11, %f9, %f10, %f495;
	ld.shared.f32 	%f12, [%r27+-28];
	ld.global.f32 	%f13, [%rd25+-28];
	fma.rn.f32 	%f14, %f12, %f13, %f11;
	ld.shared.f32 	%f15, [%r27+-24];
	ld.global.f32 	%f16, [%rd25+-24];
	fma.rn.f32 	%f17, %f15, %f16, %f14;
	ld.shared.f32 	%f18, [%r27+-20];
	ld.global.f32 	%f19, [%rd25+-20];
	fma.rn.f32 	%f20, %f18, %f19, %f17;
	ld.shared.f32 	%f21, [%r27+-16];
	ld.global.f32 	%f22, [%rd25+-16];
	fma.rn.f32 	%f23, %f21, %f22, %f20;
	ld.shared.f32 	%f24, [%r27+-12];
	ld.global.f32 	%f25, [%rd25+-12];
	fma.rn.f32 	%f26, %f24, %f25, %f23;
	ld.shared.f32 	%f27, [%r27+-8];
	ld.global.f32 	%f28, [%rd25+-8];
	fma.rn.f32 	%f29, %f27, %f28, %f26;
	ld.shared.f32 	%f30, [%r27+-4];
	ld.global.f32 	%f31, [%rd25+-4];
	fma.rn.f32 	%f32, %f30, %f31, %f29;
	ld.shared.f32 	%f33, [%r27];
	ld.global.f32 	%f34, [%rd25];
	fma.rn.f32 	%f35, %f33, %f34, %f32;
	ld.shared.f32 	%f36, [%r27+4];
	ld.global.f32 	%f37, [%rd25+4];
	fma.rn.f32 	%f38, %f36, %f37, %f35;
	ld.shared.f32 	%f39, [%r27+8];
	ld.global.f32 	%f40, [%rd25+8];
	fma.rn.f32 	%f41, %f39, %f40, %f38;
	ld.shared.f32 	%f42, [%r27+12];
	ld.global.f32 	%f43, [%rd25+12];
	fma.rn.f32 	%f44, %f42, %f43, %f41;
	ld.shared.f32 	%f45, [%r27+16];
	ld.global.f32 	%f46, [%rd25+16];
	fma.rn.f32 	%f47, %f45, %f46, %f44;
	ld.shared.f32 	%f48, [%r27+20];
	ld.global.f32 	%f49, [%rd25+20];
	fma.rn.f32 	%f50, %f48, %f49, %f47;
	ld.shared.f32 	%f51, [%r27+24];
	ld.global.f32 	%f52, [%rd25+24];
	fma.rn.f32 	%f53, %f51, %f52, %f50;
	ld.shared.f32 	%f54, [%r27+28];
	ld.global.f32 	%f55, [%rd25+28];
	fma.rn.f32 	%f495, %f54, %f55, %f53;
	add.s32 	%r28, %r28, 16;
	add.s32 	%r27, %r27, 64;
	add.s64 	%rd25, %rd25, 64;
	setp.ne.s32 	%p3, %r28, 64;
	@%p3 bra 	$L__BB0_4;
	mul.f32 	%f56, %f495, 0f3E000000;
	shl.b32 	%r18, %r1, 2;
	mov.u32 	%r19, _ZZ23flash_attention_forwardPfS_S_S_E5score;
	add.s32 	%r20, %r19, %r18;
	st.shared.f32 	[%r20], %f56;
$L__BB0_6:
	setp.gt.u32 	%p4, %r1, 63;
	bar.sync 	0;
	@%p4 bra 	$L__BB0_10;
	ld.param.u64 	%rd23, [_Z23flash_attention_forwardPfS_S_S__param_2];
	ld.shared.f32 	%f58, [_ZZ23flash_attention_forwardPfS_S_S_E5score];
	max.f32 	%f59, %f58, 0fCE6E6B28;
	ld.shared.f32 	%f60, [_ZZ23flash_attention_forwardPfS_S_S_E5score+4];
	max.f32 	%f61, %f59, %f60;
	ld.shared.f32 	%f62, [_ZZ23flash_attention_forwardPfS_S_S_E5score+8];
	max.f32 	%f63, %f61, %f62;
	ld.shared.f32 	%f64, [_ZZ23flash_attention_forwardPfS_S_S_E5score+12];
	max.f32 	%f65, %f63, %f64;
	ld.shared.f32 	%f66, [_ZZ23flash_attention_forwardPfS_S_S_E5score+16];
	max.f32 	%f67, %f65, %f66;
	ld.shared.f32 	%f68, [_ZZ23flash_attention_forwardPfS_S_S_E5score+20];
	max.f32 	%f69, %f67, %f68;
	ld.shared.f32 	%f70, [_ZZ23flash_attention_forwardPfS_S_S_E5score+24];
	max.f32 	%f71, %f69, %f70;
	ld.shared.f32 	%f72, [_ZZ23flash_attention_forwardPfS_S_S_E5score+28];
	max.f32 	%f73, %f71, %f72;
	ld.shared.f32 	%f74, [_ZZ23flash_attention_forwardPfS_S_S_E5score+32];
	max.f32 	%f75, %f73, %f74;
	ld.shared.f32 	%f76, [_ZZ23flash_attention_forwardPfS_S_S_E5score+36];
	max.f32 	%f77, %f75, %f76;
	ld.shared.f32 	%f78, [_ZZ23flash_attention_forwardPfS_S_S_E5score+40];
	max.f32 	%f79, %f77, %f78;
	ld.shared.f32 	%f80, [_ZZ23flash_attention_forwardPfS_S_S_E5score+44];
	max.f32 	%f81, %f79, %f80;
	ld.shared.f32 	%f82, [_ZZ23flash_attention_forwardPfS_S_S_E5score+48];
	max.f32 	%f83, %f81, %f82;
	ld.shared.f32 	%f84, [_ZZ23flash_attention_forwardPfS_S_S_E5score+52];
	max.f32 	%f85, %f83, %f84;
	ld.shared.f32 	%f86, [_ZZ23flash_attention_forwardPfS_S_S_E5score+56];
	max.f32 	%f87, %f85, %f86;
	ld.shared.f32 	%f88, [_ZZ23flash_attention_forwardPfS_S_S_E5score+60];
	max.f32 	%f89, %f87, %f88;
	ld.shared.f32 	%f90, [_ZZ23flash_attention_forwardPfS_S_S_E5score+64];
	max.f32 	%f91, %f89, %f90;
	ld.shared.f32 	%f92, [_ZZ23flash_attention_forwardPfS_S_S_E5score+68];
	max.f32 	%f93, %f91, %f92;
	ld.shared.f32 	%f94, [_ZZ23flash_attention_forwardPfS_S_S_E5score+72];
	max.f32 	%f95, %f93, %f94;
	ld.shared.f32 	%f96, [_ZZ23flash_attention_forwardPfS_S_S_E5score+76];
	max.f32 	%f97, %f95, %f96;
	ld.shared.f32 	%f98, [_ZZ23flash_attention_forwardPfS_S_S_E5score+80];
	max.f32 	%f99, %f97, %f98;
	ld.shared.f32 	%f100, [_ZZ23flash_attention_forwardPfS_S_S_E5score+84];
	max.f32 	%f101, %f99, %f100;
	ld.shared.f32 	%f102, [_ZZ23flash_attention_forwardPfS_S_S_E5score+88];
	max.f32 	%f103, %f101, %f102;
	ld.shared.f32 	%f104, [_ZZ23flash_attention_forwardPfS_S_S_E5score+92];
	max.f32 	%f105, %f103, %f104;
	ld.shared.f32 	%f106, [_ZZ23flash_attention_forwardPfS_S_S_E5score+96];
	max.f32 	%f107, %f105, %f106;
	ld.shared.f32 	%f108, [_ZZ23flash_attention_forwardPfS_S_S_E5score+100];
	max.f32 	%f109, %f107, %f108;
	ld.shared.f32 	%f110, [_ZZ23flash_attention_forwardPfS_S_S_E5score+104];
	max.f32 	%f111, %f109, %f110;
	ld.shared.f32 	%f112, [_ZZ23flash_attention_forwardPfS_S_S_E5score+108];
	max.f32 	%f113, %f111, %f112;
	ld.shared.f32 	%f114, [_ZZ23flash_attention_forwardPfS_S_S_E5score+112];
	max.f32 	%f115, %f113, %f114;
	ld.shared.f32 	%f116, [_ZZ23flash_attention_forwardPfS_S_S_E5score+116];
	max.f32 	%f117, %f115, %f116;
	ld.shared.f32 	%f118, [_ZZ23flash_attention_forwardPfS_S_S_E5score+120];
	max.f32 	%f119, %f117, %f118;
	ld.shared.f32 	%f120, [_ZZ23flash_attention_forwardPfS_S_S_E5score+124];
	max.f32 	%f121, %f119, %f120;
	ld.shared.f32 	%f122, [_ZZ23flash_attention_forwardPfS_S_S_E5score+128];
	max.f32 	%f123, %f121, %f122;
	ld.shared.f32 	%f124, [_ZZ23flash_attention_forwardPfS_S_S_E5score+132];
	max.f32 	%f125, %f123, %f124;
	ld.shared.f32 	%f126, [_ZZ23flash_attention_forwardPfS_S_S_E5score+136];
	max.f32 	%f127, %f125, %f126;
	ld.shared.f32 	%f128, [_ZZ23flash_attention_forwardPfS_S_S_E5score+140];
	max.f32 	%f129, %f127, %f128;
	ld.shared.f32 	%f130, [_ZZ23flash_attention_forwardPfS_S_S_E5score+144];
	max.f32 	%f131, %f129, %f130;
	ld.shared.f32 	%f132, [_ZZ23flash_attention_forwardPfS_S_S_E5score+148];
	max.f32 	%f133, %f131, %f132;
	ld.shared.f32 	%f134, [_ZZ23flash_attention_forwardPfS_S_S_E5score+152];
	max.f32 	%f135, %f133, %f134;
	ld.shared.f32 	%f136, [_ZZ23flash_attention_forwardPfS_S_S_E5score+156];
	max.f32 	%f137, %f135, %f136;
	ld.shared.f32 	%f138, [_ZZ23flash_attention_forwardPfS_S_S_E5score+160];
	max.f32 	%f139, %f137, %f138;
	ld.shared.f32 	%f140, [_ZZ23flash_attention_forwardPfS_S_S_E5score+164];
	max.f32 	%f141, %f139, %f140;
	ld.shared.f32 	%f142, [_ZZ23flash_attention_forwardPfS_S_S_E5score+168];
	max.f32 	%f143, %f141, %f142;
	ld.shared.f32 	%f144, [_ZZ23flash_attention_forwardPfS_S_S_E5score+172];
	max.f32 	%f145, %f143, %f144;
	ld.shared.f32 	%f146, [_ZZ23flash_attention_forwardPfS_S_S_E5score+176];
	max.f32 	%f147, %f145, %f146;
	ld.shared.f32 	%f148, [_ZZ23flash_attention_forwardPfS_S_S_E5score+180];
	max.f32 	%f149, %f147, %f148;
	ld.shared.f32 	%f150, [_ZZ23flash_attention_forwardPfS_S_S_E5score+184];
	max.f32 	%f151, %f149, %f150;
	ld.shared.f32 	%f152, [_ZZ23flash_attention_forwardPfS_S_S_E5score+188];
	max.f32 	%f153, %f151, %f152;
	ld.shared.f32 	%f154, [_ZZ23flash_attention_forwardPfS_S_S_E5score+192];
	max.f32 	%f155, %f153, %f154;
	ld.shared.f32 	%f156, [_ZZ23flash_attention_forwardPfS_S_S_E5score+196];
	max.f32 	%f157, %f155, %f156;
	ld.shared.f32 	%f158, [_ZZ23flash_attention_forwardPfS_S_S_E5score+200];
	max.f32 	%f159, %f157, %f158;
	ld.shared.f32 	%f160, [_ZZ23flash_attention_forwardPfS_S_S_E5score+204];
	max.f32 	%f161, %f159, %f160;
	ld.shared.f32 	%f162, [_ZZ23flash_attention_forwardPfS_S_S_E5score+208];
	max.f32 	%f163, %f161, %f162;
	ld.shared.f32 	%f164, [_ZZ23flash_attention_forwardPfS_S_S_E5score+212];
	max.f32 	%f165, %f163, %f164;
	ld.shared.f32 	%f166, [_ZZ23flash_attention_forwardPfS_S_S_E5score+216];
	max.f32 	%f167, %f165, %f166;
	ld.shared.f32 	%f168, [_ZZ23flash_attention_forwardPfS_S_S_E5score+220];
	max.f32 	%f169, %f167, %f168;
	ld.shared.f32 	%f170, [_ZZ23flash_attention_forwardPfS_S_S_E5score+224];
	max.f32 	%f171, %f169, %f170;
	ld.shared.f32 	%f172, [_ZZ23flash_attention_forwardPfS_S_S_E5score+228];
	max.f32 	%f173, %f171, %f172;
	ld.shared.f32 	%f174, [_ZZ23flash_attention_forwardPfS_S_S_E5score+232];
	max.f32 	%f175, %f173, %f174;
	ld.shared.f32 	%f176, [_ZZ23flash_attention_forwardPfS_S_S_E5score+236];
	max.f32 	%f177, %f175, %f176;
	ld.shared.f32 	%f178, [_ZZ23flash_attention_forwardPfS_S_S_E5score+240];
	max.f32 	%f179, %f177, %f178;
	ld.shared.f32 	%f180, [_ZZ23flash_attention_forwardPfS_S_S_E5score+244];
	max.f32 	%f181, %f179, %f180;
	ld.shared.f32 	%f182, [_ZZ23flash_attention_forwardPfS_S_S_E5score+248];
	max.f32 	%f183, %f181, %f182;
	ld.shared.f32 	%f184, [_ZZ23flash_attention_forwardPfS_S_S_E5score+252];
	max.f32 	%f3, %f183, %f184;
	sub.f32 	%f185, %f58, %f3;
	mul.f32 	%f186, %f185, 0f3FB8AA3B;
	ex2.approx.f32 	%f187, %f186;
	add.f32 	%f188, %f187, 0f00000000;
	sub.f32 	%f189, %f60, %f3;
	mul.f32 	%f190, %f189, 0f3FB8AA3B;
	ex2.approx.f32 	%f191, %f190;
	add.f32 	%f192, %f188, %f191;
	sub.f32 	%f193, %f62, %f3;
	mul.f32 	%f194, %f193, 0f3FB8AA3B;
	ex2.approx.f32 	%f195, %f194;
	add.f32 	%f196, %f192, %f195;
	sub.f32 	%f197, %f64, %f3;
	mul.f32 	%f198, %f197, 0f3FB8AA3B;
	ex2.approx.f32 	%f199, %f198;
	add.f32 	%f200, %f196, %f199;
	sub.f32 	%f201, %f66, %f3;
	mul.f32 	%f202, %f201, 0f3FB8AA3B;
	ex2.approx.f32 	%f203, %f202;
	add.f32 	%f204, %f200, %f203;
	sub.f32 	%f205, %f68, %f3;
	mul.f32 	%f206, %f205, 0f3FB8AA3B;
	ex2.approx.f32 	%f207, %f206;
	add.f32 	%f208, %f204, %f207;
	sub.f32 	%f209, %f70, %f3;
	mul.f32 	%f210, %f209, 0f3FB8AA3B;
	ex2.approx.f32 	%f211, %f210;
	add.f32 	%f212, %f208, %f211;
	sub.f32 	%f213, %f72, %f3;
	mul.f32 	%f214, %f213, 0f3FB8AA3B;
	ex2.approx.f32 	%f215, %f214;
	add.f32 	%f216, %f212, %f215;
	sub.f32 	%f217, %f74, %f3;
	mul.f32 	%f218, %f217, 0f3FB8AA3B;
	ex2.approx.f32 	%f219, %f218;
	add.f32 	%f220, %f216, %f219;
	sub.f32 	%f221, %f76, %f3;
	mul.f32 	%f222, %f221, 0f3FB8AA3B;
	ex2.approx.f32 	%f223, %f222;
	add.f32 	%f224, %f220, %f223;
	sub.f32 	%f225, %f78, %f3;
	mul.f32 	%f226, %f225, 0f3FB8AA3B;
	ex2.approx.f32 	%f227, %f226;
	add.f32 	%f228, %f224, %f227;
	sub.f32 	%f229, %f80, %f3;
	mul.f32 	%f230, %f229, 0f3FB8AA3B;
	ex2.approx.f32 	%f231, %f230;
	add.f32 	%f232, %f228, %f231;
	sub.f32 	%f233, %f82, %f3;
	mul.f32 	%f234, %f233, 0f3FB8AA3B;
	ex2.approx.f32 	%f235, %f234;
	add.f32 	%f236, %f232, %f235;
	sub.f32 	%f237, %f84, %f3;
	mul.f32 	%f238, %f237, 0f3FB8AA3B;
	ex2.approx.f32 	%f239, %f238;
	add.f32 	%f240, %f236, %f239;
	sub.f32 	%f241, %f86, %f3;
	mul.f32 	%f242, %f241, 0f3FB8AA3B;
	ex2.approx.f32 	%f243, %f242;
	add.f32 	%f244, %f240, %f243;
	sub.f32 	%f245, %f88, %f3;
	mul.f32 	%f246, %f245, 0f3FB8AA3B;
	ex2.approx.f32 	%f247, %f246;
	add.f32 	%f248, %f244, %f247;
	sub.f32 	%f249, %f90, %f3;
	mul.f32 	%f250, %f249, 0f3FB8AA3B;
	ex2.approx.f32 	%f251, %f250;
	add.f32 	%f252, %f248, %f251;
	sub.f32 	%f253, %f92, %f3;
	mul.f32 	%f254, %f253, 0f3FB8AA3B;
	ex2.approx.f32 	%f255, %f254;
	add.f32 	%f256, %f252, %f255;
	sub.f32 	%f257, %f94, %f3;
	mul.f32 	%f258, %f257, 0f3FB8AA3B;
	ex2.approx.f32 	%f259, %f258;
	add.f32 	%f260, %f256, %f259;
	sub.f32 	%f261, %f96, %f3;
	mul.f32 	%f262, %f261, 0f3FB8AA3B;
	ex2.approx.f32 	%f263, %f262;
	add.f32 	%f264, %f260, %f263;
	sub.f32 	%f265, %f98, %f3;
	mul.f32 	%f266, %f265, 0f3FB8AA3B;
	ex2.approx.f32 	%f267, %f266;
	add.f32 	%f268, %f264, %f267;
	sub.f32 	%f269, %f100, %f3;
	mul.f32 	%f270, %f269, 0f3FB8AA3B;
	ex2.approx.f32 	%f271, %f270;
	add.f32 	%f272, %f268, %f271;
	sub.f32 	%f273, %f102, %f3;
	mul.f32 	%f274, %f273, 0f3FB8AA3B;
	ex2.approx.f32 	%f275, %f274;
	add.f32 	%f276, %f272, %f275;
	sub.f32 	%f277, %f104, %f3;
	mul.f32 	%f278, %f277, 0f3FB8AA3B;
	ex2.approx.f32 	%f279, %f278;
	add.f32 	%f280, %f276, %f279;
	sub.f32 	%f281, %f106, %f3;
	mul.f32 	%f282, %f281, 0f3FB8AA3B;
	ex2.approx.f32 	%f283, %f282;
	add.f32 	%f284, %f280, %f283;
	sub.f32 	%f285, %f108, %f3;
	mul.f32 	%f286, %f285, 0f3FB8AA3B;
	ex2.approx.f32 	%f287, %f286;
	add.f32 	%f288, %f284, %f287;
	sub.f32 	%f289, %f110, %f3;
	mul.f32 	%f290, %f289, 0f3FB8AA3B;
	ex2.approx.f32 	%f291, %f290;
	add.f32 	%f292, %f288, %f291;
	sub.f32 	%f293, %f112, %f3;
	mul.f32 	%f294, %f293, 0f3FB8AA3B;
	ex2.approx.f32 	%f295, %f294;
	add.f32 	%f296, %f292, %f295;
	sub.f32 	%f297, %f114, %f3;
	mul.f32 	%f298, %f297, 0f3FB8AA3B;
	ex2.approx.f32 	%f299, %f298;
	add.f32 	%f300, %f296, %f299;
	sub.f32 	%f301, %f116, %f3;
	mul.f32 	%f302, %f301, 0f3FB8AA3B;
	ex2.approx.f32 	%f303, %f302;
	add.f32 	%f304, %f300, %f303;
	sub.f32 	%f305, %f118, %f3;
	mul.f32 	%f306, %f305, 0f3FB8AA3B;
	ex2.approx.f32 	%f307, %f306;
	add.f32 	%f308, %f304, %f307;
	sub.f32 	%f309, %f120, %f3;
	mul.f32 	%f310, %f309, 0f3FB8AA3B;
	ex2.approx.f32 	%f311, %f310;
	add.f32 	%f312, %f308, %f311;
	sub.f32 	%f313, %f122, %f3;
	mul.f32 	%f314, %f313, 0f3FB8AA3B;
	ex2.approx.f32 	%f315, %f314;
	add.f32 	%f316, %f312, %f315;
	sub.f32 	%f317, %f124, %f3;
	mul.f32 	%f318, %f317, 0f3FB8AA3B;
	ex2.approx.f32 	%f319, %f318;
	add.f32 	%f320, %f316, %f319;
	sub.f32 	%f321, %f126, %f3;
	mul.f32 	%f322, %f321, 0f3FB8AA3B;
	ex2.approx.f32 	%f323, %f322;
	add.f32 	%f324, %f320, %f323;
	sub.f32 	%f325, %f128, %f3;
	mul.f32 	%f326, %f325, 0f3FB8AA3B;
	ex2.approx.f32 	%f327, %f326;
	add.f32 	%f328, %f324, %f327;
	sub.f32 	%f329, %f130, %f3;
	mul.f32 	%f330, %f329, 0f3FB8AA3B;
	ex2.approx.f32 	%f331, %f330;
	add.f32 	%f332, %f328, %f331;
	sub.f32 	%f333, %f132, %f3;
	mul.f32 	%f334, %f333, 0f3FB8AA3B;
	ex2.approx.f32 	%f335, %f334;
	add.f32 	%f336, %f332, %f335;
	sub.f32 	%f337, %f134, %f3;
	mul.f32 	%f338, %f337, 0f3FB8AA3B;
	ex2.approx.f32 	%f339, %f338;
	add.f32 	%f340, %f336, %f339;
	sub.f32 	%f341, %f136, %f3;
	mul.f32 	%f342, %f341, 0f3FB8AA3B;
	ex2.approx.f32 	%f343, %f342;
	add.f32 	%f344, %f340, %f343;
	sub.f32 	%f345, %f138, %f3;
	mul.f32 	%f346, %f345, 0f3FB8AA3B;
	ex2.approx.f32 	%f347, %f346;
	add.f32 	%f348, %f344, %f347;
	sub.f32 	%f349, %f140, %f3;
	mul.f32 	%f350, %f349, 0f3FB8AA3B;
	ex2.approx.f32 	%f351, %f350;
	add.f32 	%f352, %f348, %f351;
	sub.f32 	%f353, %f142, %f3;
	mul.f32 	%f354, %f353, 0f3FB8AA3B;
	ex2.approx.f32 	%f355, %f354;
	add.f32 	%f356, %f352, %f355;
	sub.f32 	%f357, %f144, %f3;
	mul.f32 	%f358, %f357, 0f3FB8AA3B;
	ex2.approx.f32 	%f359, %f358;
	add.f32 	%f360, %f356, %f359;
	sub.f32 	%f361, %f146, %f3;
	mul.f32 	%f362, %f361, 0f3FB8AA3B;
	ex2.approx.f32 	%f363, %f362;
	add.f32 	%f364, %f360, %f363;
	sub.f32 	%f365, %f148, %f3;
	mul.f32 	%f366, %f365, 0f3FB8AA3B;
	ex2.approx.f32 	%f367, %f366;
	add.f32 	%f368, %f364, %f367;
	sub.f32 	%f369, %f150, %f3;
	mul.f32 	%f370, %f369, 0f3FB8AA3B;
	ex2.approx.f32 	%f371, %f370;
	add.f32 	%f372, %f368, %f371;
	sub.f32 	%f373, %f152, %f3;
	mul.f32 	%f374, %f373, 0f3FB8AA3B;
	ex2.approx.f32 	%f375, %f374;
	add.f32 	%f376, %f372, %f375;
	sub.f32 	%f377, %f154, %f3;
	mul.f32 	%f378, %f377, 0f3FB8AA3B;
	ex2.approx.f32 	%f379, %f378;
	add.f32 	%f380, %f376, %f379;
	sub.f32 	%f381, %f156, %f3;
	mul.f32 	%f382, %f381, 0f3FB8AA3B;
	ex2.approx.f32 	%f383, %f382;
	add.f32 	%f384, %f380, %f383;
	sub.f32 	%f385, %f158, %f3;
	mul.f32 	%f386, %f385, 0f3FB8AA3B;
	ex2.approx.f32 	%f387, %f386;
	add.f32 	%f388, %f384, %f387;
	sub.f32 	%f389, %f160, %f3;
	mul.f32 	%f390, %f389, 0f3FB8AA3B;
	ex2.approx.f32 	%f391, %f390;
	add.f32 	%f392, %f388, %f391;
	sub.f32 	%f393, %f162, %f3;
	mul.f32 	%f394, %f393, 0f3FB8AA3B;
	ex2.approx.f32 	%f395, %f394;
	add.f32 	%f396, %f392, %f395;
	sub.f32 	%f397, %f164, %f3;
	mul.f32 	%f398, %f397, 0f3FB8AA3B;
	ex2.approx.f32 	%f399, %f398;
	add.f32 	%f400, %f396, %f399;
	sub.f32 	%f401, %f166, %f3;
	mul.f32 	%f402, %f401, 0f3FB8AA3B;
	ex2.approx.f32 	%f403, %f402;
	add.f32 	%f404, %f400, %f403;
	sub.f32 	%f405, %f168, %f3;
	mul.f32 	%f406, %f405, 0f3FB8AA3B;
	ex2.approx.f32 	%f407, %f406;
	add.f32 	%f408, %f404, %f407;
	sub.f32 	%f409, %f170, %f3;
	mul.f32 	%f410, %f409, 0f3FB8AA3B;
	ex2.approx.f32 	%f411, %f410;
	add.f32 	%f412, %f408, %f411;
	sub.f32 	%f413, %f172, %f3;
	mul.f32 	%f414, %f413, 0f3FB8AA3B;
	ex2.approx.f32 	%f415, %f414;
	add.f32 	%f416, %f412, %f415;
	sub.f32 	%f417, %f174, %f3;
	mul.f32 	%f418, %f417, 0f3FB8AA3B;
	ex2.approx.f32 	%f419, %f418;
	add.f32 	%f420, %f416, %f419;
	sub.f32 	%f421, %f176, %f3;
	mul.f32 	%f422, %f421, 0f3FB8AA3B;
	ex2.approx.f32 	%f423, %f422;
	add.f32 	%f424, %f420, %f423;
	sub.f32 	%f425, %f178, %f3;
	mul.f32 	%f426, %f425, 0f3FB8AA3B;
	ex2.approx.f32 	%f427, %f426;
	add.f32 	%f428, %f424, %f427;
	sub.f32 	%f429, %f180, %f3;
	mul.f32 	%f430, %f429, 0f3FB8AA3B;
	ex2.approx.f32 	%f431, %f430;
	add.f32 	%f432, %f428, %f431;
	sub.f32 	%f433, %f182, %f3;
	mul.f32 	%f434, %f433, 0f3FB8AA3B;
	ex2.approx.f32 	%f435, %f434;
	add.f32 	%f436, %f432, %f435;
	sub.f32 	%f437, %f184, %f3;
	mul.f32 	%f438, %f437, 0f3FB8AA3B;
	ex2.approx.f32 	%f439, %f438;
	add.f32 	%f4, %f436, %f439;
	mov.u32 	%r7, %tid.x;
	mul.wide.u32 	%rd17, %r7, 4;
	cvta.to.global.u64 	%rd18, %rd23;
	add.s64 	%rd19, %rd17, %rd18;
	add.s64 	%rd26, %rd19, 1024;
	mov.f32 	%f496, 0f00000000;
	mov.b32 	%r29, 16;
	mov.u32 	%r22, _ZZ23flash_attention_forwardPfS_S_S_E5score;
$L__BB0_8:
	add.s32 	%r23, %r22, %r29;
	ld.shared.f32 	%f440, [%r23+-16];
	sub.f32 	%f441, %f440, %f3;
	mul.f32 	%f442, %f441, 0f3FB8AA3B;
	ex2.approx.f32 	%f443, %f442;
	div.rn.f32 	%f444, %f443, %f4;
	ld.global.f32 	%f445, [%rd26+-1024];
	fma.rn.f32 	%f446, %f444, %f445, %f496;
	ld.shared.f32 	%f447, [%r23+-12];
	sub.f32 	%f448, %f447, %f3;
	mul.f32 	%f449, %f448, 0f3FB8AA3B;
	ex2.approx.f32 	%f450, %f449;
	div.rn.f32 	%f451, %f450, %f4;
	ld.global.f32 	%f452, [%rd26+-768];
	fma.rn.f32 	%f453, %f451, %f452, %f446;
	ld.shared.f32 	%f454, [%r23+-8];
	sub.f32 	%f455, %f454, %f3;
	mul.f32 	%f456, %f455, 0f3FB8AA3B;
	ex2.approx.f32 	%f457, %f456;
	div.rn.f32 	%f458, %f457, %f4;
	ld.global.f32 	%f459, [%rd26+-512];
	fma.rn.f32 	%f460, %f458, %f459, %f453;
	ld.shared.f32 	%f461, [%r23+-4];
	sub.f32 	%f462, %f461, %f3;
	mul.f32 	%f463, %f462, 0f3FB8AA3B;
	ex2.approx.f32 	%f464, %f463;
	div.rn.f32 	%f465, %f464, %f4;
	ld.global.f32 	%f466, [%rd26+-256];
	fma.rn.f32 	%f467, %f465, %f466, %f460;
	ld.shared.f32 	%f468, [%r23];
	sub.f32 	%f469, %f468, %f3;
	mul.f32 	%f470, %f469, 0f3FB8AA3B;
	ex2.approx.f32 	%f471, %f470;
	div.rn.f32 	%f472, %f471, %f4;
	ld.global.f32 	%f473, [%rd26];
	fma.rn.f32 	%f474, %f472, %f473, %f467;
	ld.shared.f32 	%f475, [%r23+4];
	sub.f32 	%f476, %f475, %f3;
	mul.f32 	%f477, %f476, 0f3FB8AA3B;
	ex2.approx.f32 	%f478, %f477;
	div.rn.f32 	%f479, %f478, %f4;
	ld.global.f32 	%f480, [%rd26+256];
	fma.rn.f32 	%f481, %f479, %f480, %f474;
	ld.shared.f32 	%f482, [%r23+8];
	sub.f32 	%f483, %f482, %f3;
	mul.f32 	%f484, %f483, 0f3FB8AA3B;
	ex2.approx.f32 	%f485, %f484;
	div.rn.f32 	%f486, %f485, %f4;
	ld.global.f32 	%f487, [%rd26+512];
	fma.rn.f32 	%f488, %f486, %f487, %f481;
	ld.shared.f32 	%f489, [%r23+12];
	sub.f32 	%f490, %f489, %f3;
	mul.f32 	%f491, %f490, 0f3FB8AA3B;
	ex2.approx.f32 	%f492, %f491;
	div.rn.f32 	%f493, %f492, %f4;
	ld.global.f32 	%f494, [%rd26+768];
	fma.rn.f32 	%f496, %f493, %f494, %f488;
	add.s32 	%r29, %r29, 32;
	add.s64 	%rd26, %rd26, 2048;
	setp.ne.s32 	%p5, %r29, 272;
	@%p5 bra 	$L__BB0_8;
	ld.param.u64 	%rd24, [_Z23flash_attention_forwardPfS_S_S__param_3];
	mov.u32 	%r24, %ctaid.x;
	shl.b32 	%r25, %r24, 6;
	add.s32 	%r26, %r25, %r7;
	cvta.to.global.u64 	%rd20, %rd24;
	mul.wide.u32 	%rd21, %r26, 4;
	add.s64 	%rd22, %rd20, %rd21;
	st.global.f32 	[%rd22], %f496;
$L__BB0_10:
	ret;

}


// ===== COMPILED SASS (sm_100) =====

	.target	sm_100

	.elftype	@"ET_EXEC"


//--------------------- .note.nv.tkinfo           --------------------------
	.section	.note.nv.tkinfo,"",@"SHT_NOTE"
	.sectionflags	@"SHF_NOTE_NV_TKINFO"
	.tkinfo
        /*0018*/ 	.word	0x00000002
        /*0030*/ 	.string	""
        /*0030*/ 	.string	"ptxas"
        /*0030*/ 	.string	"Cuda compilation tools, release 13.0, V13.0.88"
        /*0030*/ 	.string	"Build cuda_13.0.r13.0/compiler.36424714_0"
        /*0030*/ 	.string	"-arch sm_100 -m 64 "



//--------------------- .note.nv.cuinfo           --------------------------
	.section	.note.nv.cuinfo,"",@"SHT_NOTE"
	.sectionflags	@"SHF_NOTE_NV_CUINFO"
        /*0018*/ 	.short	0x0002
        /*001a*/ 	.short	0x0064
        /*001c*/ 	.short	0x0082
	.zero		2


//--------------------- .nv.info                  --------------------------
	.section	.nv.info,"",@"SHT_CUDA_INFO"
	.align	4


	//----- nvinfo : EIATTR_REGCOUNT
	.align		4
        /*0000*/ 	.byte	0x04, 0x2f
        /*0002*/ 	.short	(.L_1 - .L_0)
	.align		4
.L_0:
        /*0004*/ 	.word	index@(_Z23flash_attention_forwardPfS_S_S_)
        /*0008*/ 	.word	0x00000048


	//----- nvinfo : EIATTR_FRAME_SIZE
	.align		4
.L_1:
        /*000c*/ 	.byte	0x04, 0x11
        /*000e*/ 	.short	(.L_3 - .L_2)
	.align		4
.L_2:
        /*0010*/ 	.word	index@($__internal_0_$__cuda_sm3x_div_rn_noftz_f32_slowpath)
        /*0014*/ 	.word	0x00000000


	//----- nvinfo : EIATTR_FRAME_SIZE
	.align		4
.L_3:
        /*0018*/ 	.byte	0x04, 0x11
        /*001a*/ 	.short	(.L_5 - .L_4)
	.align		4
.L_4:
        /*001c*/ 	.word	index@(_Z23flash_attention_forwardPfS_S_S_)
        /*0020*/ 	.word	0x00000000


	//----- nvinfo : EIATTR_MIN_STACK_SIZE
	.align		4
.L_5:
        /*0024*/ 	.byte	0x04, 0x12
        /*0026*/ 	.short	(.L_7 - .L_6)
	.align		4
.L_6:
        /*0028*/ 	.word	index@(_Z23flash_attention_forwardPfS_S_S_)
        /*002c*/ 	.word	0x00000000
.L_7:


//--------------------- .nv.compat                --------------------------
	.section	.nv.compat,"",@"SHT_CUDA_COMPAT_INFO"
	.align	4
        /*0000*/ 	.byte	0x02, 0x09, 0x00, 0x00, 0x02, 0x02, 0x01, 0x00, 0x02, 0x05, 0x05, 0x00, 0x03, 0x07, 0x01, 0x01
        /*0010*/ 	.byte	0x02, 0x03, 0x00, 0x00, 0x02, 0x06, 0x01, 0x00, 0x04, 0x0b, 0x08, 0x00, 0x01, 0x00, 0x00, 0x00
        /*0020*/ 	.byte	0x00, 0x00, 0x00, 0x00


//--------------------- .nv.info._Z23flash_attention_forwardPfS_S_S_ --------------------------
	.section	.nv.info._Z23flash_attention_forwardPfS_S_S_,"",@"SHT_CUDA_INFO"
	.sectionflags	@""
	.align	4


	//----- nvinfo : EIATTR_CUDA_API_VERSION
	.align		4
        /*0000*/ 	.byte	0x04, 0x37
        /*0002*/ 	.short	(.L_9 - .L_8)
.L_8:
        /*0004*/ 	.word	0x00000082


	//----- nvinfo : EIATTR_KPARAM_INFO
	.align		4
.L_9:
        /*0008*/ 	.byte	0x04, 0x17
        /*000a*/ 	.short	(.L_11 - .L_10)
.L_10:
        /*000c*/ 	.word	0x00000000
        /*0010*/ 	.short	0x0003
        /*0012*/ 	.short	0x0018
        /*0014*/ 	.byte	0x00, 0xf5, 0x21, 0x00


	//----- nvinfo : EIATTR_KPARAM_INFO
	.align		4
.L_11:
        /*0018*/ 	.byte	0x04, 0x17
        /*001a*/ 	.short	(.L_13 - .L_12)
.L_12:
        /*001c*/ 	.word	0x00000000
        /*0020*/ 	.short	0x0002
        /*0022*/ 	.short	0x0010
        /*0024*/ 	.byte	0x00, 0xf5, 0x21, 0x00


	//----- nvinfo : EIATTR_KPARAM_INFO
	.align		4
.L_13:
        /*0028*/ 	.byte	0x04, 0x17
        /*002a*/ 	.short	(.L_15 - .L_14)
.L_14:
        /*002c*/ 	.word	0x00000000
        /*0030*/ 	.short	0x0001
        /*0032*/ 	.short	0x0008
        /*0034*/ 	.byte	0x00, 0xf5, 0x21, 0x00


	//----- nvinfo : EIATTR_KPARAM_INFO
	.align		4
.L_15:
        /*0038*/ 	.byte	0x04, 0x17
        /*003a*/ 	.short	(.L_17 - .L_16)
.L_16:
        /*003c*/ 	.word	0x00000000
        /*0040*/ 	.short	0x0000
        /*0042*/ 	.short	0x0000
        /*0044*/ 	.byte	0x00, 0xf5, 0x21, 0x00


	//----- nvinfo : EIATTR_SPARSE_MMA_MASK
	.align		4
.L_17:
        /*0048*/ 	.byte	0x03, 0x50
        /*004a*/ 	.short	0x0000


	//----- nvinfo : EIATTR_MAXREG_COUNT
	.align		4
        /*004c*/ 	.byte	0x03, 0x1b
        /*004e*/ 	.short	0x00ff


	//----- nvinfo : EIATTR_NUM_BARRIERS
	.align		4
        /*0050*/ 	.byte	0x02, 0x4c
        /*0052*/ 	.byte	0x01
	.zero		1


	//----- nvinfo : EIATTR_MERCURY_ISA_VERSION
	.align		4
        /*0054*/ 	.byte	0x03, 0x5f
        /*0056*/ 	.short	0x0101


	//----- nvinfo : EIATTR_VRC_CTA_INIT_COUNT
	.align		4
        /*0058*/ 	.byte	0x02, 0x4a
	.zero		1
	.zero		1


	//----- nvinfo : EIATTR_EXIT_INSTR_OFFSETS
	.align		4
        /*005c*/ 	.byte	0x04, 0x1c
        /*005e*/ 	.short	(.L_19 - .L_18)


	//   ....[0]....
.L_18:
        /*0060*/ 	.word	0x00000b00


	//   ....[1]....
        /*0064*/ 	.word	0x000035f0


	//----- nvinfo : EIATTR_CRS_STACK_SIZE
	.align		4
.L_19:
        /*0068*/ 	.byte	0x04, 0x1e
        /*006a*/ 	.short	(.L_21 - .L_20)
.L_20:
        /*006c*/ 	.word	0x00000000


	//----- nvinfo : EIATTR_CBANK_PARAM_SIZE
	.align		4
.L_21:
        /*0070*/ 	.byte	0x03, 0x19
        /*0072*/ 	.short	0x0020


	//----- nvinfo : EIATTR_PARAM_CBANK
	.align		4
        /*0074*/ 	.byte	0x04, 0x0a
        /*0076*/ 	.short	(.L_23 - .L_22)
	.align		4
.L_22:
        /*0078*/ 	.word	index@(.nv.constant0._Z23flash_attention_forwardPfS_S_S_)
        /*007c*/ 	.short	0x0380
        /*007e*/ 	.short	0x0020


	//----- nvinfo : EIATTR_SW_WAR
	.align		4
.L_23:
        /*0080*/ 	.byte	0x04, 0x36
        /*0082*/ 	.short	(.L_25 - .L_24)
.L_24:
        /*0084*/ 	.word	0x00000008
.L_25:


//--------------------- .nv.callgraph             --------------------------
	.section	.nv.callgraph,"",@"SHT_CUDA_CALLGRAPH"
	.align	4
	.sectionentsize	8
	.align		4
        /*0000*/ 	.word	0x00000000
	.align		4
        /*0004*/ 	.word	0xffffffff
	.align		4
        /*0008*/ 	.word	0x00000000
	.align		4
        /*000c*/ 	.word	0xfffffffe
	.align		4
        /*0010*/ 	.word	0x00000000
	.align		4
        /*0014*/ 	.word	0xfffffffd
	.align		4
        /*0018*/ 	.word	0x00000000
	.align		4
        /*001c*/ 	.word	0xfffffffc


//--------------------- .text._Z23flash_attention_forwardPfS_S_S_ --------------------------
	.section	.text._Z23flash_attention_forwardPfS_S_S_,"ax",@progbits
	.align	128
        .global         _Z23flash_attention_forwardPfS_S_S_
        .type           _Z23flash_attention_forwardPfS_S_S_,@function
        .size           _Z23flash_attention_forwardPfS_S_S_,(.L_x_22 - _Z23flash_attention_forwardPfS_S_S_)
        .other          _Z23flash_attention_forwardPfS_S_S_,@"STO_CUDA_ENTRY STV_DEFAULT"
_Z23flash_attention_forwardPfS_S_S_:
.text._Z23flash_attention_forwardPfS_S_S_:
[----:B------:R-:W-:Y:S01]  /*0000*/  LDC R1, c[0x0][0x37c] ;  /* 0x0000df00ff017b82 */ /* 0x000fe20000000800 */
[----:B------:R-:W0:Y:S01]  /*0010*/  S2R R0, SR_TID.X ;  /* 0x0000000000007919 */ /* 0x000e220000002100 */
[----:B------:R-:W1:Y:S01]  /*0020*/  LDCU.64 UR6, c[0x0][0x358] ;  /* 0x00006b00ff0677ac */ /* 0x000e620008000a00 */
[----:B------:R-:W-:Y:S01]  /*0030*/  BSSY.RECONVERGENT B0, `(.L_x_0) ;  /* 0x000000d000007945 */ /* 0x000fe20003800200 */
[----:B0-----:R-:W-:-:S13]  /*0040*/  ISETP.GT.U32.AND P0, PT, R0, 0x3f, PT ;  /* 0x0000003f0000780c */ /* 0x001fda0003f04070 */
[----:B-1----:R-:W-:Y:S05]  /*0050*/  @P0 BRA `(.L_x_1) ;  /* 0x0000000000280947 */ /* 0x002fea0003800000 */
[----:B------:R-:W0:Y:S01]  /*0060*/  S2R R5, SR_CTAID.X ;  /* 0x0000000000057919 */ /* 0x000e220000002500 */
[----:B------:R-:W1:Y:S01]  /*0070*/  LDC.64 R2, c[0x0][0x380] ;  /* 0x0000e000ff027b82 */ /* 0x000e620000000a00 */
[----:B0-----:R-:W-:-:S05]  /*0080*/  LEA R5, R5, R0, 0x6 ;  /* 0x0000000005057211 */ /* 0x001fca00078e30ff */
[----:B-1----:R-:W-:-:S06]  /*0090*/  IMAD.WIDE.U32 R2, R5, 0x4, R2 ;  /* 0x0000000405027825 */ /* 0x002fcc00078e0002 */
[----:B------:R-:W2:Y:S01]  /*00a0*/  LDG.E R2, desc[UR6][R2.64] ;  /* 0x0000000602027981 */ /* 0x000ea2000c1e1900 */
[----:B------:R-:W0:Y:S01]  /*00b0*/  S2UR UR5, SR_CgaCtaId ;  /* 0x00000000000579c3 */ /* 0x000e220000008800 */
[----:B------:R-:W-:Y:S02]  /*00c0*/  UMOV UR4, 0x400 ;  /* 0x0000040000047882 */ /* 0x000fe40000000000 */
[----:B0-----:R-:W-:-:S06]  /*00d0*/  ULEA UR4, UR5, UR4, 0x18 ;  /* 0x0000000405047291 */ /* 0x001fcc000f8ec0ff */
[----:B------:R-:W-:-:S05]  /*00e0*/  LEA R5, R0, UR4, 0x2 ;  /* 0x0000000400057c11 */ /* 0x000fca000f8e10ff */
[----:B--2---:R0:W-:Y:S02]  /*00f0*/  STS [R5], R2 ;  /* 0x0000000205007388 */ /* 0x0041e40000000800 */
.L_x_1:
[----:B------:R-:W-:Y:S05]  /*0100*/  BSYNC.RECONVERGENT B0 ;  /* 0x0000000000007941 */ /* 0x000fea0003800200 */
.L_x_0:
[----:B------:R-:W-:Y:S06]  /*0110*/  BAR.SYNC.DEFER_BLOCKING 0x0 ;  /* 0x0000000000007b1d */ /* 0x000fec0000010000 */
[----:B------:R-:W-:Y:S04]  /*0120*/  BSSY.RECONVERGENT B0, `(.L_x_2) ;  /* 0x000009c000007945 */ /* 0x000fe80003800200 */
[----:B------:R-:W-:Y:S05]  /*0130*/  @P0 BRA `(.L_x_3) ;  /* 0x0000000800680947 */ /* 0x000fea0003800000 */
[----:B------:R-:W1:Y:S02]  /*0140*/  LDC.64 R68, c[0x0][0x388] ;  /* 0x0000e200ff447b82 */ /* 0x000e640000000a00 */
[----:B-1----:R-:W-:-:S05]  /*0150*/  IMAD.WIDE.U32 R68, R0, 0x100, R68 ;  /* 0x0000010000447825 */ /* 0x002fca00078e0044 */
[----:B------:R-:W2:Y:S04]  /*0160*/  LDG.E R3, desc[UR6][R68.64] ;  /* 0x0000000644037981 */ /* 0x000ea8000c1e1900 */
[----:B------:R-:W3:Y:S04]  /*0170*/  LDG.E R11, desc[UR6][R68.64+0x4] ;  /* 0x00000406440b7981 */ /* 0x000ee8000c1e1900 */
[----:B------:R-:W4:Y:S04]  /*0180*/  LDG.E R8, desc[UR6][R68.64+0x8] ;  /* 0x0000080644087981 */ /* 0x000f28000c1e1900 */
[----:B------:R-:W5:Y:S04]  /*0190*/  LDG.E R23, desc[UR6][R68.64+0xc] ;  /* 0x00000c0644177981 */ /* 0x000f68000c1e1900 */
[----:B------:R-:W5:Y:S04]  /*01a0*/  LDG.E R9, desc[UR6][R68.64+0x10] ;  /* 0x0000100644097981 */ /* 0x000f68000c1e1900 */
[----:B0-----:R-:W5:Y:S04]  /*01b0*/  LDG.E R2, desc[UR6][R68.64+0x14] ;  /* 0x0000140644027981 */ /* 0x001f68000c1e1900 */
[----:B------:R-:W5:Y:S04]  /*01c0*/  LDG.E R21, desc[UR6][R68.64+0x18] ;  /* 0x0000180644157981 */ /* 0x000f68000c1e1900 */
        /* <DEDUP_REMOVED lines=23> */
[----:B------:R-:W5:Y:S01]  /*0340*/  LDG.E R51, desc[UR6][R68.64+0x78] ;  /* 0x0000780644337981 */ /* 0x000f62000c1e1900 */
[----:B------:R-:W0:Y:S03]  /*0350*/  S2UR UR5, SR_CgaCtaId ;  /* 0x00000000000579c3 */ /* 0x000e260000008800 */
[----:B------:R-:W5:Y:S04]  /*0360*/  LDG.E R50, desc[UR6][R68.64+0x7c] ;  /* 0x00007c0644327981 */ /* 0x000f68000c1e1900 */
[----:B------:R-:W5:Y:S04]  /*0370*/  LDG.E R49, desc[UR6][R68.64+0x80] ;  /* 0x0000800644317981 */ /* 0x000f68000c1e1900 */
[----:B------:R-:W5:Y:S04]  /*0380*/  LDG.E R48, desc[UR6][R68.64+0x84] ;  /* 0x0000840644307981 */ /* 0x000f68000c1e1900 */
[----:B------:R-:W5:Y:S04]  /*0390*/  LDG.E R47, desc[UR6][R68.64+0x88] ;  /* 0x00008806442f7981 */ /* 0x000f68000c1e1900 */
[----:B------:R-:W5:Y:S01]  /*03a0*/  LDG.E R46, desc[UR6][R68.64+0x8c] ;  /* 0x00008c06442e7981 */ /* 0x000f62000c1e1900 */
[----:B------:R-:W-:-:S03]  /*03b0*/  UMOV UR4, 0x400 ;  /* 0x0000040000047882 */ /* 0x000fc60000000000 */
[----:B------:R-:W5:Y:S01]  /*03c0*/  LDG.E R45, desc[UR6][R68.64+0x90] ;  /* 0x00009006442d7981 */ /* 0x000f62000c1e1900 */
[----:B0-----:R-:W-:-:S03]  /*03d0*/  ULEA UR8, UR5, UR4, 0x18 ;  /* 0x0000000405087291 */ /* 0x001fc6000f8ec0ff */
[----:B------:R-:W5:Y:S04]  /*03e0*/  LDG.E R44, desc[UR6][R68.64+0x94] ;  /* 0x00009406442c7981 */ /* 0x000f68000c1e1900 */
[----:B------:R-:W5:Y:S04]  /*03f0*/  LDG.E R43, desc[UR6][R68.64+0x98] ;  /* 0x00009806442b7981 */ /* 0x000f68000c1e1900 */
[----:B------:R-:W5:Y:S04]  /*0400*/  LDG.E R42, desc[UR6][R68.64+0x9c] ;  /* 0x00009c06442a7981 */ /* 0x000f68000c1e1900 */
[----:B------:R-:W2:Y:S04]  /*0410*/  LDS.128 R4, [UR8] ;  /* 0x00000008ff047984 */ /* 0x000ea80008000c00 */
        /* <DEDUP_REMOVED lines=8> */
[----:B------:R-:W0:Y:S04]  /*04a0*/  LDS.128 R16, [UR8+0x10] ;  /* 0x00001008ff107984 */ /* 0x000e280008000c00 */
[----:B------:R-:W5:Y:S04]  /*04b0*/  LDG.E R33, desc[UR6][R68.64+0xc0] ;  /* 0x0000c00644217981 */ /* 0x000f68000c1e1900 */
[----:B------:R-:W5:Y:S04]  /*04c0*/  LDG.E R34, desc[UR6][R68.64+0xc4] ;  /* 0x0000c40644227981 */ /* 0x000f68000c1e1900 */
[----:B------:R-:W5:Y:S04]  /*04d0*/  LDG.E R15, desc[UR6][R68.64+0xc8] ;  /* 0x0000c806440f7981 */ /* 0x000f68000c1e1900 */
[----:B------:R-:W5:Y:S04]  /*04e0*/  LDG.E R14, desc[UR6][R68.64+0xd4] ;  /* 0x0000d406440e7981 */ /* 0x000f68000c1e1900 */
[----:B------:R-:W5:Y:S04]  /*04f0*/  LDG.E R13, desc[UR6][R68.64+0xd8] ;  /* 0x0000d806440d7981 */ /* 0x000f68000c1e1900 */
[----:B------:R-:W5:Y:S04]  /*0500*/  LDG.E R12, desc[UR6][R68.64+0xdc] ;  /* 0x0000dc06440c7981 */ /* 0x000f68000c1e1900 */
[----:B------:R-:W5:Y:S01]  /*0510*/  LDG.E R10, desc[UR6][R68.64+0xe4] ;  /* 0x0000e406440a7981 */ /* 0x000f62000c1e1900 */
[----:B--2---:R-:W-:-:S03]  /*0520*/  FFMA R4, R4, R3, RZ ;  /* 0x0000000304047223 */ /* 0x004fc600000000ff */
[----:B------:R-:W2:Y:S01]  /*0530*/  LDG.E R3, desc[UR6][R68.64+0xd0] ;  /* 0x0000d00644037981 */ /* 0x000ea2000c1e1900 */
[----:B---3--:R-:W-:-:S03]  /*0540*/  FFMA R5, R11, R5, R4 ;  /* 0x000000050b057223 */ /* 0x008fc60000000004 */
[----:B------:R-:W3:Y:S01]  /*0550*/  LDG.E R4, desc[UR6][R68.64+0xcc] ;  /* 0x0000cc0644047981 */ /* 0x000ee2000c1e1900 */
[----:B----4-:R-:W-:-:S03]  /*0560*/  FFMA R6, R8, R6, R5 ;  /* 0x0000000608067223 */ /* 0x010fc60000000005 */
[----:B------:R-:W4:Y:S01]  /*0570*/  LDG.E R11, desc[UR6][R68.64+0xe0] ;  /* 0x0000e006440b7981 */ /* 0x000f22000c1e1900 */
[----:B-----5:R-:W-:-:S03]  /*0580*/  FFMA R7, R23, R7, R6 ;  /* 0x0000000717077223 */ /* 0x020fc60000000006 */
[----:B------:R-:W5:Y:S01]  /*0590*/  LDG.E R8, desc[UR6][R68.64+0xec] ;  /* 0x0000ec0644087981 */ /* 0x000f62000c1e1900 */
[----:B0-----:R-:W-:-:S03]  /*05a0*/  FFMA R7, R16, R9, R7 ;  /* 0x0000000910077223 */ /* 0x001fc60000000007 */
[----:B------:R-:W5:Y:S01]  /*05b0*/  LDG.E R9, desc[UR6][R68.64+0xe8] ;  /* 0x0000e80644097981 */ /* 0x000f62000c1e1900 */
[----:B------:R-:W-:-:S03]  /*05c0*/  FFMA R2, R2, R17, R7 ;  /* 0x0000001102027223 */ /* 0x000fc60000000007 */
[----:B------:R-:W5:Y:S04]  /*05d0*/  LDG.E R7, desc[UR6][R68.64+0xf0] ;  /* 0x0000f00644077981 */ /* 0x000f68000c1e1900 */
[----:B------:R-:W5:Y:S01]  /*05e0*/  LDG.E R6, desc[UR6][R68.64+0xf4] ;  /* 0x0000f40644067981 */ /* 0x000f62000c1e1900 */
[----:B------:R-:W-:-:S03]  /*05f0*/  FFMA R17, R21, R18, R2 ;  /* 0x0000001215117223 */ /* 0x000fc60000000002 */
[----:B------:R-:W5:Y:S04]  /*0600*/  LDG.E R5, desc[UR6][R68.64+0xf8] ;  /* 0x0000f80644057981 */ /* 0x000f68000c1e1900 */
[----:B------:R-:W5:Y:S04]  /*0610*/  LDG.E R2, desc[UR6][R68.64+0xfc] ;  /* 0x0000fc0644027981 */ /* 0x000f68000c1e1900 */
[----:B------:R-:W0:Y:S01]  /*0620*/  LDS.128 R20, [UR8+0x20] ;  /* 0x00002008ff147984 */ /* 0x000e220008000c00 */
[----:B------:R-:W-:-:S04]  /*0630*/  FFMA R17, R66, R19, R17 ;  /* 0x0000001342117223 */ /* 0x000fc80000000011 */
[----:B0-----:R-:W-:Y:S02]  /*0640*/  FFMA R65, R20, R65, R17 ;  /* 0x0000004114417223 */ /* 0x001fe40000000011 */
[----:B------:R-:W0:Y:S02]  /*0650*/  LDS.128 R16, [UR8+0x30] ;  /* 0x00003008ff107984 */ /* 0x000e240008000c00 */
[----:B------:R-:W-:-:S04]  /*0660*/  FFMA R64, R64, R21, R65 ;  /* 0x0000001540407223 */ /* 0x000fc80000000041 */
[----:B------:R-:W-:-:S04]  /*0670*/  FFMA R27, R27, R22, R64 ;  /* 0x000000161b1b7223 */ /* 0x000fc80000000040 */
[----:B------:R-:W-:Y:S02]  /*0680*/  FFMA R27, R26, R23, R27 ;  /* 0x000000171a1b7223 */ /* 0x000fe4000000001b */
[----:B------:R-:W1:Y:S02]  /*0690*/  LDS.128 R20, [UR8+0x40] ;  /* 0x00004008ff147984 */ /* 0x000e640008000c00 */
[----:B0-----:R-:W-:-:S04]  /*06a0*/  FFMA R25, R16, R25, R27 ;  /* 0x0000001910197223 */ /* 0x001fc8000000001b */
[----:B------:R-:W-:Y:S02]  /*06b0*/  FFMA R16, R24, R17, R25 ;  /* 0x0000001118107223 */ /* 0x000fe40000000019 */
[----:B------:R-:W0:Y:S02]  /*06c0*/  LDS.128 R24, [UR8+0x50] ;  /* 0x00005008ff187984 */ /* 0x000e240008000c00 */
[----:B------:R-:W-:-:S04]  /*06d0*/  FFMA R63, R63, R18, R16 ;  /* 0x000000123f3f7223 */ /* 0x000fc80000000010 */
[----:B------:R-:W-:Y:S02]  /*06e0*/  FFMA R63, R30, R19, R63 ;  /* 0x000000131e3f7223 */ /* 0x000fe4000000003f */
[----:B------:R-:W0:Y:S02]  /*06f0*/  LDS.128 R16, [UR8+0x60] ;  /* 0x00006008ff107984 */ /* 0x000e240008000c00 */
[----:B-1----:R-:W-:-:S04]  /*0700*/  FFMA R31, R20, R31, R63 ;  /* 0x0000001f141f7223 */ /* 0x002fc8000000003f */
[----:B------:R-:W-:-:S04]  /*0710*/  FFMA R28, R28, R21, R31 ;  /* 0x000000151c1c7223 */ /* 0x000fc8000000001f */
[----:B------:R-:W-:Y:S02]  /*0720*/  FFMA R21, R29, R22, R28 ;  /* 0x000000161d157223 */ /* 0x000fe4000000001c */
[----:B------:R-:W1:Y:S02]  /*0730*/  LDS.128 R28, [UR8+0x70] ;  /* 0x00007008ff1c7984 */ /* 0x000e640008000c00 */
[----:B------:R-:W-:-:S04]  /*0740*/  FFMA R21, R62, R23, R21 ;  /* 0x000000173e157223 */ /* 0x000fc80000000015 */
[----:B0-----:R-:W-:-:S04]  /*0750*/  FFMA R21, R24, R61, R21 ;  /* 0x0000003d18157223 */ /* 0x001fc80000000015 */
[----:B------:R-:W-:Y:S02]  /*0760*/  FFMA R60, R60, R25, R21 ;  /* 0x000000193c3c7223 */ /* 0x000fe40000000015 */
[----:B------:R-:W0:Y:S02]  /*0770*/  LDS.128 R20, [UR8+0x80] ;  /* 0x00008008ff147984 */ /* 0x000e240008000c00 */
[----:B------:R-:W-:-:S04]  /*0780*/  FFMA R59, R59, R26, R60 ;  /* 0x0000001a3b3b7223 */ /* 0x000fc8000000003c */
[----:B------:R-:W-:-:S04]  /*0790*/  FFMA R27, R58, R27, R59 ;  /* 0x0000001b3a1b7223 */ /* 0x000fc8000000003b */
[----:B------:R-:W-:-:S04]  /*07a0*/  FFMA R27, R16, R57, R27 ;  /* 0x00000039101b7223 */ /* 0x000fc8000000001b */
[----:B------:R-:W-:Y:S02]  /*07b0*/  FFMA R56, R56, R17, R27 ;  /* 0x0000001138387223 */ /* 0x000fe4000000001b */
[----:B------:R-:W0:Y:S02]  /*07c0*/  LDS.128 R24, [UR8+0x90] ;  /* 0x00009008ff187984 */ /* 0x000e240008000c00 */
[----:B------:R-:W-:-:S04]  /*07d0*/  FFMA R55, R55, R18, R56 ;  /* 0x0000001237377223 */ /* 0x000fc80000000038 */
[----:B------:R-:W-:-:S04]  /*07e0*/  FFMA R19, R54, R19, R55 ;  /* 0x0000001336137223 */ /* 0x000fc80000000037 */
[----:B-1----:R-:W-:-:S04]  /*07f0*/  FFMA R19, R28, R53, R19 ;  /* 0x000000351c137223 */ /* 0x002fc80000000013 */
[----:B------:R-:W-:Y:S02]  /*0800*/  FFMA R52, R52, R29, R19 ;  /* 0x0000001d34347223 */ /* 0x000fe40000000013 */
[----:B------:R-:W1:Y:S02]  /*0810*/  LDS.128 R16, [UR8+0xa0] ;  /* 0x0000a008ff107984 */ /* 0x000e640008000c00 */
[----:B------:R-:W-:-:S04]  /*0820*/  FFMA R51, R51, R30, R52 ;  /* 0x0000001e33337223 */ /* 0x000fc80000000034 */
        /* <DEDUP_REMOVED lines=13> */
[----:B------:R-:W2:Y:S02]  /*0900*/  LDS.128 R24, [UR8+0xd0] ;  /* 0x0000d008ff187984 */ /* 0x000ea40008000c00 */
[----:B------:R-:W-:-:S04]  /*0910*/  FFMA R39, R39, R18, R40 ;  /* 0x0000001227277223 */ /* 0x000fc80000000028 */
[----:B------:R-:W-:-:S04]  /*0920*/  FFMA R19, R38, R19, R39 ;  /* 0x0000001326137223 */ /* 0x000fc80000000027 */
[----:B0-----:R-:W-:-:S04]  /*0930*/  FFMA R19, R28, R37, R19 ;  /* 0x000000251c137223 */ /* 0x001fc80000000013 */
[----:B------:R-:W-:Y:S02]  /*0940*/  FFMA R36, R36, R29, R19 ;  /* 0x0000001d24247223 */ /* 0x000fe40000000013 */
[----:B------:R-:W4:Y:S02]  /*0950*/  LDS.128 R16, [UR8+0xe0] ;  /* 0x0000e008ff107984 */ /* 0x000f240008000c00 */
[----:B------:R-:W-:-:S04]  /*0960*/  FFMA R35, R35, R30, R36 ;  /* 0x0000001e23237223 */ /* 0x000fc80000000024 */
[----:B------:R-:W-:-:S04]  /*0970*/  FFMA R31, R32, R31, R35 ;  /* 0x0000001f201f7223 */ /* 0x000fc80000000023 */
[----:B------:R-:W-:Y:S02]  /*0980*/  FFMA R33, R20, R33, R31 ;  /* 0x0000002114217223 */ /* 0x000fe4000000001f */
[----:B------:R-:W0:Y:S02]  /*0990*/  LDS.128 R28, [UR8+0xf0] ;  /* 0x0000f008ff1c7984 */ /* 0x000e240008000c00 */
[----:B------:R-:W-:-:S04]  /*09a0*/  FFMA R34, R34, R21, R33 ;  /* 0x0000001522227223 */ /* 0x000fc80000000021 */
[----:B------:R-:W-:-:S04]  /*09b0*/  FFMA R15, R15, R22, R34 ;  /* 0x000000160f0f7223 */ /* 0x000fc80000000022 */
[----:B---3--:R-:W-:-:S04]  /*09c0*/  FFMA R15, R4, R23, R15 ;  /* 0x00000017040f7223 */ /* 0x008fc8000000000f */
[----:B--2---:R-:W-:-:S04]  /*09d0*/  FFMA R3, R24, R3, R15 ;  /* 0x0000000318037223 */ /* 0x004fc8000000000f */
[----:B------:R-:W-:-:S04]  /*09e0*/  FFMA R14, R14, R25, R3 ;  /* 0x000000190e0e7223 */ /* 0x000fc80000000003 */
[----:B------:R-:W-:-:S04]  /*09f0*/  FFMA R13, R13, R26, R14 ;  /* 0x0000001a0d0d7223 */ /* 0x000fc8000000000e */
[----:B------:R-:W-:-:S04]  /*0a00*/  FFMA R13, R12, R27, R13 ;  /* 0x0000001b0c0d7223 */ /* 0x000fc8000000000d */
[----:B----4-:R-:W-:-:S04]  /*0a10*/  FFMA R11, R16, R11, R13 ;  /* 0x0000000b100b7223 */ /* 0x010fc8000000000d */
[----:B------:R-:W-:-:S04]  /*0a20*/  FFMA R10, R10, R17, R11 ;  /* 0x000000110a0a7223 */ /* 0x000fc8000000000b */
[----:B-----5:R-:W-:-:S04]  /*0a30*/  FFMA R9, R9, R18, R10 ;  /* 0x0000001209097223 */ /* 0x020fc8000000000a */
[----:B------:R-:W-:-:S04]  /*0a40*/  FFMA R9, R8, R19, R9 ;  /* 0x0000001308097223 */ /* 0x000fc80000000009 */
[----:B0-----:R-:W-:Y:S01]  /*0a50*/  FFMA R7, R28, R7, R9 ;  /* 0x000000071c077223 */ /* 0x001fe20000000009 */
[----:B------:R-:W-:-:S03]  /*0a60*/  UIADD3 UR4, UPT, UPT, UR4, 0x100, URZ ;  /* 0x0000010004047890 */ /* 0x000fc6000fffe0ff */
[----:B------:R-:W-:Y:S01]  /*0a70*/  FFMA R6, R6, R29, R7 ;  /* 0x0000001d06067223 */ /* 0x000fe20000000007 */
[----:B------:R-:W-:-:S03]  /*0a80*/  ULEA UR4, UR5, UR4, 0x18 ;  /* 0x0000000405047291 */ /* 0x000fc6000f8ec0ff */
[----:B------:R-:W-:-:S04]  /*0a90*/  FFMA R5, R5, R30, R6 ;  /* 0x0000001e05057223 */ /* 0x000fc80000000006 */
[----:B------:R-:W-:Y:S01]  /*0aa0*/  FFMA R2, R2, R31, R5 ;  /* 0x0000001f02027223 */ /* 0x000fe20000000005 */
[----:B------:R-:W-:-:S03]  /*0ab0*/  LEA R3, R0, UR4, 0x2 ;  /* 0x0000000400037c11 */ /* 0x000fc6000f8e10ff */
[----:B------:R-:W-:-:S05]  /*0ac0*/  FMUL R2, R2, 0.125 ;  /* 0x3e00000002027820 */ /* 0x000fca0000400000 */
[----:B------:R1:W-:Y:S02]  /*0ad0*/  STS [R3], R2 ;  /* 0x0000000203007388 */ /* 0x0003e40000000800 */
.L_x_3:
[----:B------:R-:W-:Y:S05]  /*0ae0*/  BSYNC.RECONVERGENT B0 ;  /* 0x0000000000007941 */ /* 0x000fea0003800200 */
.L_x_2:
[----:B------:R-:W-:Y:S06]  /*0af0*/  BAR.SYNC.DEFER_BLOCKING 0x0 ;  /* 0x0000000000007b1d */ /* 0x000fec0000010000 */
[----:B------:R-:W-:Y:S05]  /*0b00*/  @P0 EXIT ;  /* 0x000000000000094d */ /* 0x000fea0003800000 */
[----:B------:R-:W2:Y:S01]  /*0b10*/  S2UR UR5, SR_CgaCtaId ;  /* 0x00000000000579c3 */ /* 0x000ea20000008800 */
[----:B------:R-:W-:Y:S02]  /*0b20*/  UMOV UR4, 0x400 ;  /* 0x0000040000047882 */ /* 0x000fe40000000000 */
[----:B--2---:R-:W-:-:S09]  /*0b30*/  ULEA UR4, UR5, UR4, 0x18 ;  /* 0x0000000405047291 */ /* 0x004fd2000f8ec0ff */
[----:B0-----:R-:W0:Y:S04]  /*0b40*/  LDS.128 R4, [UR4+0x100] ;  /* 0x00010004ff047984 */ /* 0x001e280008000c00 */
[----:B------:R-:W2:Y:S04]  /*0b50*/  LDS.128 R8, [UR4+0x110] ;  /* 0x00011004ff087984 */ /* 0x000ea80008000c00 */
[----:B------:R-:W3:Y:S04]  /*0b60*/  LDS.128 R12, [UR4+0x120] ;  /* 0x00012004ff0c7984 */ /* 0x000ee80008000c00 */
[----:B------:R-:W4:Y:S04]  /*0b70*/  LDS.128 R16, [UR4+0x130] ;  /* 0x00013004ff107984 */ /* 0x000f280008000c00 */
[----:B------:R-:W5:Y:S04]  /*0b80*/  LDS.128 R20, [UR4+0x140] ;  /* 0x00014004ff147984 */ /* 0x000f680008000c00 */
[----:B------:R-:W1:Y:S04]  /*0b90*/  LDS.128 R24, [UR4+0x150] ;  /* 0x00015004ff187984 */ /* 0x000e680008000c00 */
[----:B------:R-:W1:Y:S04]  /*0ba0*/  LDS.128 R28, [UR4+0x160] ;  /* 0x00016004ff1c7984 */ /* 0x000e680008000c00 */
[----:B------:R-:W1:Y:S04]  /*0bb0*/  LDS.128 R32, [UR4+0x170] ;  /* 0x00017004ff207984 */ /* 0x000e680008000c00 */
[----:B------:R-:W1:Y:S04]  /*0bc0*/  LDS.128 R36, [UR4+0x180] ;  /* 0x00018004ff247984 */ /* 0x000e680008000c00 */
[----:B------:R-:W1:Y:S01]  /*0bd0*/  LDS.128 R40, [UR4+0x190] ;  /* 0x00019004ff287984 */ /* 0x000e620008000c00 */
[----:B0-----:R-:W-:-:S03]  /*0be0*/  FMNMX3 R0, R4, -1.00000000000000000000e+09, R5, !PT ;  /* 0xce6e6b2804007876 */ /* 0x001fc60007800005 */
[----:B------:R-:W0:Y:S01]  /*0bf0*/  LDS.128 R44, [UR4+0x1a0] ;  /* 0x0001a004ff2c7984 */ /* 0x000e220008000c00 */
[----:B------:R-:W-:-:S03]  /*0c00*/  FMNMX3 R0, R0, R6, R7, !PT ;  /* 0x0000000600007276 */ /* 0x000fc60007800007 */
[----:B------:R-:W0:Y:S01]  /*0c10*/  LDS.128 R48, [UR4+0x1b0] ;  /* 0x0001b004ff307984 */ /* 0x000e220008000c00 */
[----:B--2---:R-:W-:-:S03]  /*0c20*/  FMNMX3 R0, R0, R8, R9, !PT ;  /* 0x0000000800007276 */ /* 0x004fc60007800009 */
[----:B------:R-:W2:Y:S01]  /*0c30*/  LDS.128 R52, [UR4+0x1c0] ;  /* 0x0001c004ff347984 */ /* 0x000ea20008000c00 */
[----:B------:R-:W-:-:S03]  /*0c40*/  FMNMX3 R0, R0, R10, R11, !PT ;  /* 0x0000000a00007276 */ /* 0x000fc6000780000b */
[----:B------:R-:W2:Y:S01]  /*0c50*/  LDS.128 R56, [UR4+0x1d0] ;  /* 0x0001d004ff387984 */ /* 0x000ea20008000c00 */
[----:B---3--:R-:W-:-:S03]  /*0c60*/  FMNMX3 R0, R0, R12, R13, !PT ;  /* 0x0000000c00007276 */ /* 0x008fc6000780000d */
[----:B------:R-:W3:Y:S01]  /*0c70*/  LDS.128 R60, [UR4+0x1e0] ;  /* 0x0001e004ff3c7984 */ /* 0x000ee20008000c00 */
[----:B------:R-:W-:-:S03]  /*0c80*/  FMNMX3 R0, R0, R14, R15, !PT ;  /* 0x0000000e00007276 */ /* 0x000fc6000780000f */
[----:B------:R-:W3:Y:S01]  /*0c90*/  LDS.128 R64, [UR4+0x1f0] ;  /* 0x0001f004ff407984 */ /* 0x000ee20008000c00 */
[----:B------:R-:W-:Y:S01]  /*0ca0*/  UMOV UR4, 0x400 ;  /* 0x0000040000047882 */ /* 0x000fe20000000000 */
[----:B----4-:R-:W-:Y:S01]  /*0cb0*/  FMNMX3 R0, R0, R16, R17, !PT ;  /* 0x0000001000007276 */ /* 0x010fe20007800011 */
[----:B------:R-:W-:-:S03]  /*0cc0*/  UIADD3 UR4, UPT, UPT, UR4, 0x100, URZ ;  /* 0x0000010004047890 */ /* 0x000fc6000fffe0ff */
[----:B------:R-:W-:Y:S01]  /*0cd0*/  FMNMX3 R0, R0, R18, R19, !PT ;  /* 0x0000001200007276 */ /* 0x000fe20007800013 */
[----:B------:R-:W-:-:S03]  /*0ce0*/  ULEA UR4, UR5, UR4, 0x18 ;  /* 0x0000000405047291 */ /* 0x000fc6000f8ec0ff */
[----:B-----5:R-:W-:-:S04]  /*0cf0*/  FMNMX3 R0, R0, R20, R21, !PT ;  /* 0x0000001400007276 */ /* 0x020fc80007800015 */
[----:B------:R-:W-:-:S04]  /*0d00*/  FMNMX3 R0, R0, R22, R23, !PT ;  /* 0x0000001600007276 */ /* 0x000fc80007800017 */
[----:B-1----:R-:W-:-:S04]  /*0d10*/  FMNMX3 R0, R0, R24, R25, !PT ;  /* 0x0000001800007276 */ /* 0x002fc80007800019 */
[----:B------:R-:W-:-:S04]  /*0d20*/  FMNMX3 R0, R0, R26, R27, !PT ;  /* 0x0000001a00007276 */ /* 0x000fc8000780001b */
        /* <DEDUP_REMOVED lines=8> */
[----:B0-----:R-:W-:-:S04]  /*0db0*/  FMNMX3 R0, R0, R44, R45, !PT ;  /* 0x0000002c00007276 */ /* 0x001fc8000780002d */
[----:B------:R-:W-:-:S04]  /*0dc0*/  FMNMX3 R0, R0, R46, R47, !PT ;  /* 0x0000002e00007276 */ /* 0x000fc8000780002f */
[----:B------:R-:W-:-:S04]  /*0dd0*/  FMNMX3 R0, R0, R48, R49, !PT ;  /* 0x0000003000007276 */ /* 0x000fc80007800031 */
[----:B------:R-:W-:-:S04]  /*0de0*/  FMNMX3 R0, R0, R50, R51, !PT ;  /* 0x0000003200007276 */ /* 0x000fc80007800033 */
[----:B--2---:R-:W-:-:S04]  /*0df0*/  FMNMX3 R0, R0, R52, R53, !PT ;  /* 0x0000003400007276 */ /* 0x004fc80007800035 */
[----:B------:R-:W-:-:S04]  /*0e00*/  FMNMX3 R0, R0, R54, R55, !PT ;  /* 0x0000003600007276 */ /* 0x000fc80007800037 */
[----:B------:R-:W-:-:S04]  /*0e10*/  FMNMX3 R0, R0, R56, R57, !PT ;  /* 0x0000003800007276 */ /* 0x000fc80007800039 */
[----:B------:R-:W-:-:S04]  /*0e20*/  FMNMX3 R0, R0, R58, R59, !PT ;  /* 0x0000003a00007276 */ /* 0x000fc8000780003b */
[----:B---3--:R-:W-:-:S04]  /*0e30*/  FMNMX3 R0, R0, R60, R61, !PT ;  /* 0x0000003c00007276 */ /* 0x008fc8000780003d */
[----:B------:R-:W-:-:S04]  /*0e40*/  FMNMX3 R0, R0, R62, R63, !PT ;  /* 0x0000003e00007276 */ /* 0x000fc8000780003f */
[----:B------:R-:W-:-:S04]  /*0e50*/  FMNMX3 R0, R0, R64, R65, !PT ;  /* 0x0000004000007276 */ /* 0x000fc80007800041 */
[----:B------:R-:W-:-:S05]  /*0e60*/  FMNMX3 R2, R0, R66, R67, !PT ;  /* 0x0000004200027276 */ /* 0x000fca0007800043 */
[----:B------:R-:W-:Y:S01]  /*0e70*/  FADD R0, R4, -R2 ;  /* 0x8000000204007221 */ /* 0x000fe20000000000 */
[C---:B------:R-:W-:Y:S01]  /*0e80*/  FADD R3, -R2.reuse, R5 ;  /* 0x0000000502037221 */ /* 0x040fe20000000100 */
[C---:B------:R-:W-:Y:S01]  /*0e90*/  FADD R5, -R2.reuse, R6 ;  /* 0x0000000602057221 */ /* 0x040fe20000000100 */
[----:B------:R-:W-:Y:S01]  /*0ea0*/  FADD R4, -R2, R7 ;  /* 0x0000000702047221 */ /* 0x000fe20000000100 */
[----:B------:R-:W-:Y:S01]  /*0eb0*/  FMUL R0, R0, 1.4426950216293334961 ;  /* 0x3fb8aa3b00007820 */ /* 0x000fe20000400000 */
[----:B------:R-:W-:Y:S01]  /*0ec0*/  FMUL R3, R3, 1.4426950216293334961 ;  /* 0x3fb8aa3b03037820 */ /* 0x000fe20000400000 */
[----:B------:R-:W-:Y:S01]  /*0ed0*/  FMUL R5, R5, 1.4426950216293334961 ;  /* 0x3fb8aa3b05057820 */ /* 0x000fe20000400000 */
[----:B------:R-:W-:Y:S01]  /*0ee0*/  FMUL R4, R4, 1.4426950216293334961 ;  /* 0x3fb8aa3b04047820 */ /* 0x000fe20000400000 */
[----:B------:R-:W-:Y:S01]  /*0ef0*/  FADD R8, R8, -R2 ;  /* 0x8000000208087221 */ /* 0x000fe20000000000 */
[----:B------:R-:W-:Y:S01]  /*0f00*/  FSETP.GEU.AND P0, PT, R0, -126, PT ;  /* 0xc2fc00000000780b */ /* 0x000fe20003f0e000 */
[----:B------:R-:W-:Y:S01]  /*0f10*/  FADD R9, -R2, R9 ;  /* 0x0000000902097221 */ /* 0x000fe20000000100 */
[----:B------:R-:W-:Y:S01]  /*0f20*/  FSETP.GEU.AND P1, PT, R3, -126, PT ;  /* 0xc2fc00000300780b */ /* 0x000fe20003f2e000 */
[----:B------:R-:W-:Y:S01]  /*0f30*/  FMUL R68, R8, 1.4426950216293334961 ;  /* 0x3fb8aa3b08447820 */ /* 0x000fe20000400000 */
[----:B------:R-:W-:Y:S01]  /*0f40*/  FSETP.GEU.AND P2, PT, R5, -126, PT ;  /* 0xc2fc00000500780b */ /* 0x000fe20003f4e000 */
[----:B------:R-:W-:Y:S01]  /*0f50*/  FADD R10, -R2, R10 ;  /* 0x0000000a020a7221 */ /* 0x000fe20000000100 */
[----:B------:R-:W-:Y:S01]  /*0f60*/  FSETP.GEU.AND P3, PT, R4, -126, PT ;  /* 0xc2fc00000400780b */ /* 0x000fe20003f6e000 */
[----:B------:R-:W-:Y:S01]  /*0f70*/  FADD R11, -R2, R11 ;  /* 0x0000000b020b7221 */ /* 0x000fe20000000100 */
[----:B------:R-:W-:Y:S01]  /*0f80*/  FSETP.GEU.AND P4, PT, R68, -126, PT ;  /* 0xc2fc00004400780b */ /* 0x000fe20003f8e000 */
[----:B------:R-:W-:Y:S01]  /*0f90*/  FADD R12, R12, -R2 ;  /* 0x800000020c0c7221 */ /* 0x000fe20000000000 */
[C---:B------:R-:W-:Y:S01]  /*0fa0*/  FADD R13, -R2.reuse, R13 ;  /* 0x0000000d020d7221 */ /* 0x040fe20000000100 */
[----:B------:R-:W-:Y:S01]  /*0fb0*/  FADD R14, -R2, R14 ;  /* 0x0000000e020e7221 */ /* 0x000fe20000000100 */
[----:B------:R-:W-:Y:S01]  /*0fc0*/  FADD R16, R16, -R2 ;  /* 0x8000000210107221 */ /* 0x000fe20000000000 */
[----:B------:R-:W-:Y:S01]  /*0fd0*/  @!P0 FMUL R0, R0, 0.5 ;  /* 0x3f00000000008820 */ /* 0x000fe20000400000 */
[----:B------:R-:W-:Y:S01]  /*0fe0*/  FMUL R13, R13, 1.4426950216293334961 ;  /* 0x3fb8aa3b0d0d7820 */ /* 0x000fe20000400000 */
[----:B------:R-:W-:Y:S01]  /*0ff0*/  @!P1 FMUL R3, R3, 0.5 ;  /* 0x3f00000003039820 */ /* 0x000fe20000400000 */
[----:B------:R-:W-:Y:S01]  /*1000*/  FMUL R14, R14, 1.4426950216293334961 ;  /* 0x3fb8aa3b0e0e7820 */ /* 0x000fe20000400000 */
[----:B------:R-:W0:Y:S01]  /*1010*/  MUFU.EX2 R6, R0 ;  /* 0x0000000000067308 */ /* 0x000e220000000800 */
[----:B------:R-:W-:Y:S01]  /*1020*/  @!P2 FMUL R5, R5, 0.5 ;  /* 0x3f0000000505a820 */ /* 0x000fe20000400000 */
[----:B------:R-:W-:Y:S01]  /*1030*/  @!P3 FMUL R4, R4, 0.5 ;  /* 0x3f0000000404b820 */ /* 0x000fe20000400000 */
[----:B------:R-:W-:Y:S01]  /*1040*/  FMUL R16, R16, 1.4426950216293334961 ;  /* 0x3fb8aa3b10107820 */ /* 0x000fe20000400000 */
[----:B------:R-:W-:Y:S01]  /*1050*/  @!P4 FMUL R68, R68, 0.5 ;  /* 0x3f0000004444c820 */ /* 0x000fe20000400000 */
[C---:B------:R-:W-:Y:S01]  /*1060*/  FADD R18, -R2.reuse, R18 ;  /* 0x0000001202127221 */ /* 0x040fe20000000100 */
[----:B------:R-:W-:Y:S01]  /*1070*/  FADD R19, -R2, R19 ;  /* 0x0000001302137221 */ /* 0x000fe20000000100 */
[----:B------:R-:W-:Y:S01]  /*1080*/  FADD R20, R20, -R2 ;  /* 0x8000000214147221 */ /* 0x000fe20000000000 */
[----:B------:R-:W1:Y:S01]  /*1090*/  MUFU.EX2 R7, R3 ;  /* 0x0000000300077308 */ /* 0x000e620000000800 */
[----:B------:R-:W-:Y:S01]  /*10a0*/  FMUL R18, R18, 1.4426950216293334961 ;  /* 0x3fb8aa3b12127820 */ /* 0x000fe20000400000 */
[----:B------:R-:W-:Y:S01]  /*10b0*/  FMUL R19, R19, 1.4426950216293334961 ;  /* 0x3fb8aa3b13137820 */ /* 0x000fe20000400000 */
[----:B------:R-:W-:Y:S01]  /*10c0*/  FADD R21, -R2, R21 ;  /* 0x0000001502157221 */ /* 0x000fe20000000100 */
[----:B------:R-:W-:Y:S01]  /*10d0*/  FMUL R20, R20, 1.4426950216293334961 ;  /* 0x3fb8aa3b14147820 */ /* 0x000fe20000400000 */
[C---:B------:R-:W-:Y:S01]  /*10e0*/  FADD R22, -R2.reuse, R22 ;  /* 0x0000001602167221 */ /* 0x040fe20000000100 */
[----:B------:R-:W-:Y:S01]  /*10f0*/  FADD R23, -R2, R23 ;  /* 0x0000001702177221 */ /* 0x000fe20000000100 */
[----:B------:R-:W-:Y:S01]  /*1100*/  FMUL R21, R21, 1.4426950216293334961 ;  /* 0x3fb8aa3b15157820 */ /* 0x000fe20000400000 */
[----:B------:R2:W3:Y:S01]  /*1110*/  MUFU.EX2 R69, R5 ;  /* 0x0000000500457308 */ /* 0x0004e20000000800 */
[----:B0-----:R-:W-:Y:S01]  /*1120*/  @!P0 FMUL R6, R6, R6 ;  /* 0x0000000606068220 */ /* 0x001fe20000400000 */
[----:B------:R-:W-:Y:S01]  /*1130*/  FSETP.GEU.AND P0, PT, R13, -126, PT ;  /* 0xc2fc00000d00780b */ /* 0x000fe20003f0e000 */
[----:B------:R-:W-:Y:S01]  /*1140*/  FMUL R22, R22, 1.4426950216293334961 ;  /* 0x3fb8aa3b16167820 */ /* 0x000fe20000400000 */
[----:B------:R-:W-:Y:S01]  /*1150*/  FADD R24, R24, -R2 ;  /* 0x8000000218187221 */ /* 0x000fe20000000000 */
[----:B------:R-:W-:Y:S01]  /*1160*/  FADD R6, RZ, R6 ;  /* 0x00000006ff067221 */ /* 0x000fe20000000000 */
[----:B------:R-:W-:Y:S01]  /*1170*/  FMUL R23, R23, 1.4426950216293334961 ;  /* 0x3fb8aa3b17177820 */ /* 0x000fe20000400000 */
[----:B------:R-:W-:Y:S01]  /*1180*/  FADD R25, -R2, R25 ;  /* 0x0000001902197221 */ /* 0x000fe20000000100 */
[----:B------:R0:W4:Y:S01]  /*1190*/  MUFU.EX2 R8, R4 ;  /* 0x0000000400087308 */ /* 0x0001220000000800 */
[----:B-1----:R-:W-:Y:S01]  /*11a0*/  @!P1 FMUL R7, R7, R7 ;  /* 0x0000000707079220 */ /* 0x002fe20000400000 */
[----:B--2---:R-:W-:Y:S01]  /*11b0*/  FMUL R5, R9, 1.4426950216293334961 ;  /* 0x3fb8aa3b09057820 */ /* 0x004fe20000400000 */
[----:B------:R-:W-:Y:S01]  /*11c0*/  FSETP.GEU.AND P1, PT, R14, -126, PT ;  /* 0xc2fc00000e00780b */ /* 0x000fe20003f2e000 */
[----:B------:R-:W-:Y:S01]  /*11d0*/  FMUL R24, R24, 1.4426950216293334961 ;  /* 0x3fb8aa3b18187820 */ /* 0x000fe20000400000 */
[----:B------:R-:W-:Y:S01]  /*11e0*/  FADD R6, R6, R7 ;  /* 0x0000000706067221 */ /* 0x000fe20000000000 */
[----:B------:R-:W-:Y:S01]  /*11f0*/  FADD R7, -R2, R15 ;  /* 0x0000000f02077221 */ /* 0x000fe20000000100 */
[----:B------:R-:W-:Y:S01]  /*1200*/  @!P0 FMUL R13, R13, 0.5 ;  /* 0x3f0000000d0d8820 */ /* 0x000fe20000400000 */
[----:B------:R-:W1:Y:S01]  /*1210*/  MUFU.EX2 R0, R68 ;  /* 0x0000004400007308 */ /* 0x000e620000000800 */
[----:B---3--:R-:W-:Y:S01]  /*1220*/  @!P2 FMUL R69, R69, R69 ;  /* 0x000000454545a220 */ /* 0x008fe20000400000 */
[----:B------:R-:W-:Y:S01]  /*1230*/  FSETP.GEU.AND P2, PT, R5, -126, PT ;  /* 0xc2fc00000500780b */ /* 0x000fe20003f4e000 */
[----:B0-----:R-:W-:Y:S01]  /*1240*/  FMUL R4, R11, 1.4426950216293334961 ;  /* 0x3fb8aa3b0b047820 */ /* 0x001fe20000400000 */
[----:B------:R-:W-:Y:S01]  /*1250*/  FMUL R7, R7, 1.4426950216293334961 ;  /* 0x3fb8aa3b07077820 */ /* 0x000fe20000400000 */
[----:B------:R-:W-:Y:S01]  /*1260*/  FADD R6, R6, R69 ;  /* 0x0000004506067221 */ /* 0x000fe20000000000 */
[----:B------:R-:W-:Y:S01]  /*1270*/  FADD R26, -R2, R26 ;  /* 0x0000001a021a7221 */ /* 0x000fe20000000100 */
[----:B------:R-:W-:Y:S01]  /*1280*/  FMUL R25, R25, 1.4426950216293334961 ;  /* 0x3fb8aa3b19197820 */ /* 0x000fe20000400000 */
[----:B------:R-:W-:Y:S01]  /*1290*/  FSETP.GEU.AND P5, PT, R4, -126, PT ;  /* 0xc2fc00000400780b */ /* 0x000fe20003fae000 */
[----:B----4-:R-:W-:Y:S01]  /*12a0*/  @!P3 FMUL R8, R8, R8 ;  /* 0x000000080808b220 */ /* 0x010fe20000400000 */
[----:B------:R-:W-:Y:S01]  /*12b0*/  FSETP.GEU.AND P3, PT, R16, -126, PT ;  /* 0xc2fc00001000780b */ /* 0x000fe20003f6e000 */
[----:B------:R-:W-:Y:S01]  /*12c0*/  @!P1 FMUL R14, R14, 0.5 ;  /* 0x3f0000000e0e9820 */ /* 0x000fe20000400000 */
[----:B------:R-:W-:Y:S01]  /*12d0*/  FMUL R26, R26, 1.4426950216293334961 ;  /* 0x3fb8aa3b1a1a7820 */ /* 0x000fe20000400000 */
[----:B------:R-:W-:Y:S01]  /*12e0*/  FADD R3, R6, R8 ;  /* 0x0000000806037221 */ /* 0x000fe20000000000 */
[----:B------:R-:W-:Y:S01]  /*12f0*/  FMUL R6, R12, 1.4426950216293334961 ;  /* 0x3fb8aa3b0c067820 */ /* 0x000fe20000400000 */
[----:B------:R-:W-:Y:S01]  /*1300*/  @!P2 FMUL R5, R5, 0.5 ;  /* 0x3f0000000505a820 */ /* 0x000fe20000400000 */
[----:B------:R-:W-:Y:S01]  /*1310*/  FADD R8, -R2, R17 ;  /* 0x0000001102087221 */ /* 0x000fe20000000100 */
[----:B-1----:R-:W-:Y:S01]  /*1320*/  @!P4 FMUL R0, R0, R0 ;  /* 0x000000000000c220 */ /* 0x002fe20000400000 */
[----:B------:R-:W-:Y:S01]  /*1330*/  FADD R27, -R2, R27 ;  /* 0x0000001b021b7221 */ /* 0x000fe20000000100 */
[----:B------:R-:W-:Y:S01]  /*1340*/  FSETP.GEU.AND P6, PT, R6, -126, PT ;  /* 0xc2fc00000600780b */ /* 0x000fe20003fce000 */
[----:B------:R-:W-:Y:S01]  /*1350*/  FMUL R8, R8, 1.4426950216293334961 ;  /* 0x3fb8aa3b08087820 */ /* 0x000fe20000400000 */
[----:B------:R-:W-:Y:S01]  /*1360*/  FADD R0, R3, R0 ;  /* 0x0000000003007221 */ /* 0x000fe20000000000 */
[----:B------:R-:W-:Y:S01]  /*1370*/  FMUL R3, R10, 1.4426950216293334961 ;  /* 0x3fb8aa3b0a037820 */ /* 0x000fe20000400000 */
[----:B------:R-:W0:Y:S01]  /*1380*/  MUFU.EX2 R5, R5 ;  /* 0x0000000500057308 */ /* 0x000e220000000800 */
[----:B------:R-:W-:Y:S01]  /*1390*/  @!P5 FMUL R4, R4, 0.5 ;  /* 0x3f0000000404d820 */ /* 0x000fe20000400000 */
[----:B------:R-:W-:Y:S01]  /*13a0*/  @!P3 FMUL R16, R16, 0.5 ;  /* 0x3f0000001010b820 */ /* 0x000fe20000400000 */
[----:B------:R-:W-:Y:S01]  /*13b0*/  FADD R28, R28, -R2 ;  /* 0x800000021c1c7221 */ /* 0x000fe20000000000 */
[----:B------:R-:W-:Y:S01]  /*13c0*/  FSETP.GEU.AND P4, PT, R3, -126, PT ;  /* 0xc2fc00000300780b */ /* 0x000fe20003f8e000 */
[----:B------:R-:W-:Y:S01]  /*13d0*/  FMUL R27, R27, 1.4426950216293334961 ;  /* 0x3fb8aa3b1b1b7820 */ /* 0x000fe20000400000 */
[----:B------:R-:W-:Y:S01]  /*13e0*/  FADD R29, -R2, R29 ;  /* 0x0000001d021d7221 */ /* 0x000fe20000000100 */
[----:B------:R-:W-:Y:S01]  /*13f0*/  FMUL R28, R28, 1.4426950216293334961 ;  /* 0x3fb8aa3b1c1c7820 */ /* 0x000fe20000400000 */
[----:B------:R-:W1:Y:S01]  /*1400*/  MUFU.EX2 R4, R4 ;  /* 0x0000000400047308 */ /* 0x000e620000000800 */
[----:B------:R-:W-:Y:S01]  /*1410*/  @!P6 FMUL R6, R6, 0.5 ;  /* 0x3f0000000606e820 */ /* 0x000fe20000400000 */
[C---:B------:R-:W-:Y:S01]  /*1420*/  FADD R30, -R2.reuse, R30 ;  /* 0x0000001e021e7221 */ /* 0x040fe20000000100 */
[----:B------:R-:W-:Y:S01]  /*1430*/  FMUL R29, R29, 1.4426950216293334961 ;  /* 0x3fb8aa3b1d1d7820 */ /* 0x000fe20000400000 */
[----:B------:R-:W-:Y:S01]  /*1440*/  FADD R31, -R2, R31 ;  /* 0x0000001f021f7221 */ /* 0x000fe20000000100 */
[----:B------:R-:W-:Y:S01]  /*1450*/  FADD R32, R32, -R2 ;  /* 0x8000000220207221 */ /* 0x000fe20000000000 */
[----:B------:R-:W-:Y:S01]  /*1460*/  FMUL R30, R30, 1.4426950216293334961 ;  /* 0x3fb8aa3b1e1e7820 */ /* 0x000fe20000400000 */
[----:B------:R-:W-:Y:S01]  /*1470*/  FADD R33, -R2, R33 ;  /* 0x0000002102217221 */ /* 0x000fe20000000100 */
[----:B------:R-:W2:Y:S01]  /*1480*/  MUFU.EX2 R6, R6 ;  /* 0x0000000600067308 */ /* 0x000ea20000000800 */
[----:B------:R-:W-:Y:S01]  /*1490*/  @!P4 FMUL R3, R3, 0.5 ;  /* 0x3f0000000303c820 */ /* 0x000fe20000400000 */
[----:B0-----:R-:W-:Y:S01]  /*14a0*/  @!P2 FMUL R5, R5, R5 ;  /* 0x000000050505a220 */ /* 0x001fe20000400000 */
[----:B------:R-:W-:Y:S01]  /*14b0*/  FSETP.GEU.AND P2, PT, R7, -126, PT ;  /* 0xc2fc00000700780b */ /* 0x000fe20003f4e000 */
[----:B------:R-:W-:Y:S01]  /*14c0*/  FMUL R31, R31, 1.4426950216293334961 ;  /* 0x3fb8aa3b1f1f7820 */ /* 0x000fe20000400000 */
[----:B------:R-:W-:Y:S01]  /*14d0*/  FMUL R32, R32, 1.4426950216293334961 ;  /* 0x3fb8aa3b20207820 */ /* 0x000fe20000400000 */
[----:B------:R-:W-:Y:S01]  /*14e0*/  FADD R10, R0, R5 ;  /* 0x00000005000a7221 */ /* 0x000fe20000000000 */
[----:B------:R-:W-:Y:S01]  /*14f0*/  FMUL R33, R33, 1.4426950216293334961 ;  /* 0x3fb8aa3b21217820 */ /* 0x000fe20000400000 */
[----:B------:R-:W0:Y:S01]  /*1500*/  MUFU.EX2 R3, R3 ;  /* 0x0000000300037308 */ /* 0x000e220000000800 */
[----:B-1----:R-:W-:Y:S01]  /*1510*/  @!P5 FMUL R4, R4, R4 ;  /* 0x000000040404d220 */ /* 0x002fe20000400000 */
[----:B------:R-:W-:Y:S01]  /*1520*/  FSETP.GEU.AND P5, PT, R18, -126, PT ;  /* 0xc2fc00001200780b */ /* 0x000fe20003fae000 */
[C---:B------:R-:W-:Y:S01]  /*1530*/  FADD R34, -R2.reuse, R34 ;  /* 0x0000002202227221 */ /* 0x040fe20000000100 */
[----:B------:R-:W-:Y:S01]  /*1540*/  FADD R35, -R2, R35 ;  /* 0x0000002302237221 */ /* 0x000fe20000000100 */
[----:B------:R-:W-:Y:S01]  /*1550*/  FADD R36, R36, -R2 ;  /* 0x8000000224247221 */ /* 0x000fe20000000000 */
[----:B------:R-:W-:Y:S01]  /*1560*/  FADD R37, -R2, R37 ;  /* 0x0000002502257221 */ /* 0x000fe20000000100 */
[----:B------:R-:W-:Y:S01]  /*1570*/  FMUL R34, R34, 1.4426950216293334961 ;  /* 0x3fb8aa3b22227820 */ /* 0x000fe20000400000 */
[----:B------:R-:W1:Y:S01]  /*1580*/  MUFU.EX2 R0, R13 ;  /* 0x0000000d00007308 */ /* 0x000e620000000800 */
[----:B------:R-:W-:Y:S01]  /*1590*/  @!P2 FMUL R7, R7, 0.5 ;  /* 0x3f0000000707a820 */ /* 0x000fe20000400000 */
[----:B--2---:R-:W-:Y:S01]  /*15a0*/  @!P6 FMUL R6, R6, R6 ;  /* 0x000000060606e220 */ /* 0x004fe20000400000 */
[----:B------:R-:W-:Y:S01]  /*15b0*/  FSETP.GEU.AND P6, PT, R19, -126, PT ;  /* 0xc2fc00001300780b */ /* 0x000fe20003fce000 */
[----:B------:R-:W-:Y:S01]  /*15c0*/  FMUL R35, R35, 1.4426950216293334961 ;  /* 0x3fb8aa3b23237820 */ /* 0x000fe20000400000 */
[----:B------:R-:W-:Y:S01]  /*15d0*/  FMUL R36, R36, 1.4426950216293334961 ;  /* 0x3fb8aa3b24247820 */ /* 0x000fe20000400000 */
[----:B------:R-:W-:Y:S01]  /*15e0*/  FADD R38, -R2, R38 ;  /* 0x0000002602267221 */ /* 0x000fe20000000100 */
[----:B------:R-:W-:Y:S01]  /*15f0*/  @!P5 FMUL R18, R18, 0.5 ;  /* 0x3f0000001212d820 */ /* 0x000fe20000400000 */
[----:B------:R-:W2:Y:S01]  /*1600*/  MUFU.EX2 R5, R14 ;  /* 0x0000000e00057308 */ /* 0x000ea20000000800 */
[----:B0-----:R-:W-:Y:S01]  /*1610*/  @!P4 FMUL R3, R3, R3 ;  /* 0x000000030303c220 */ /* 0x001fe20000400000 */
[----:B------:R-:W-:Y:S01]  /*1620*/  FSETP.GEU.AND P4, PT, R8, -126, PT ;  /* 0xc2fc00000800780b */ /* 0x000fe20003f8e000 */
[----:B------:R-:W-:Y:S01]  /*1630*/  FMUL R37, R37, 1.4426950216293334961 ;  /* 0x3fb8aa3b25257820 */ /* 0x000fe20000400000 */
[----:B------:R-:W-:Y:S01]  /*1640*/  FMUL R38, R38, 1.4426950216293334961 ;  /* 0x3fb8aa3b26267820 */ /* 0x000fe20000400000 */
[----:B------:R-:W-:Y:S01]  /*1650*/  FADD R3, R10, R3 ;  /* 0x000000030a037221 */ /* 0x000fe20000000000 */
[----:B------:R-:W-:Y:S01]  /*1660*/  FADD R39, -R2, R39 ;  /* 0x0000002702277221 */ /* 0x000fe20000000100 */
[----:B------:R-:W-:Y:S01]  /*1670*/  FADD R40, R40, -R2 ;  /* 0x8000000228287221 */ /* 0x000fe20000000000 */
[----:B------:R-:W0:Y:S01]  /*1680*/  MUFU.EX2 R7, R7 ;  /* 0x0000000700077308 */ /* 0x000e220000000800 */
[----:B------:R-:W-:Y:S01]  /*1690*/  FADD R9, R3, R4 ;  /* 0x0000000403097221 */ /* 0x000fe20000000000 */
[----:B-1----:R-:W-:Y:S01]  /*16a0*/  @!P0 FMUL R0, R0, R0 ;  /* 0x0000000000008220 */ /* 0x002fe20000400000 */
[----:B------:R-:W-:Y:S01]  /*16b0*/  FSETP.GEU.AND P0, PT, R20, -126, PT ;  /* 0xc2fc00001400780b */ /* 0x000fe20003f0e000 */
[----:B------:R-:W-:Y:S01]  /*16c0*/  @!P6 FMUL R19, R19, 0.5 ;  /* 0x3f0000001313e820 */ /* 0x000fe20000400000 */
[----:B------:R-:W-:Y:S01]  /*16d0*/  FADD R9, R9, R6 ;  /* 0x0000000609097221 */ /* 0x000fe20000000000 */
[----:B------:R-:W-:Y:S01]  /*16e0*/  FMUL R39, R39, 1.4426950216293334961 ;  /* 0x3fb8aa3b27277820 */ /* 0x000fe20000400000 */
[----:B------:R-:W-:Y:S01]  /*16f0*/  @!P4 FMUL R8, R8, 0.5 ;  /* 0x3f0000000808c820 */ /* 0x000fe20000400000 */
[----:B------:R-:W1:Y:S01]  /*1700*/  MUFU.EX2 R3, R16 ;  /* 0x0000001000037308 */ /* 0x000e620000000800 */
[----:B------:R-:W-:Y:S01]  /*1710*/  FADD R4, R9, R0 ;  /* 0x0000000009047221 */ /* 0x000fe20000000000 */
[----:B--2---:R-:W-:Y:S01]  /*1720*/  @!P1 FMUL R5, R5, R5 ;  /* 0x0000000505059220 */ /* 0x004fe20000400000 */
[----:B------:R-:W-:Y:S01]  /*1730*/  FSETP.GEU.AND P1, PT, R21, -126, PT ;  /* 0xc2fc00001500780b */ /* 0x000fe20003f2e000 */
[----:B------:R-:W-:Y:S01]  /*1740*/  FMUL R40, R40, 1.4426950216293334961 ;  /* 0x3fb8aa3b28287820 */ /* 0x000fe20000400000 */
[----:B------:R-:W-:Y:S01]  /*1750*/  FADD R41, -R2, R41 ;  /* 0x0000002902297221 */ /* 0x000fe20000000100 */
[----:B------:R-:W-:Y:S01]  /*1760*/  FADD R6, R4, R5 ;  /* 0x0000000504067221 */ /* 0x000fe20000000000 */
[----:B------:R-:W-:Y:S01]  /*1770*/  FADD R42, -R2, R42 ;  /* 0x0000002a022a7221 */ /* 0x000fe20000000100 */
[----:B------:R-:W2:Y:S01]  /*1780*/  MUFU.EX2 R8, R8 ;  /* 0x0000000800087308 */ /* 0x000ea20000000800 */
[----:B0-----:R-:W-:Y:S01]  /*1790*/  @!P2 FMUL R7, R7, R7 ;  /* 0x000000070707a220 */ /* 0x001fe20000400000 */
[----:B------:R-:W-:Y:S01]  /*17a0*/  @!P0 FMUL R20, R20, 0.5 ;  /* 0x3f00000014148820 */ /* 0x000fe20000400000 */
[----:B------:R-:W-:Y:S01]  /*17b0*/  FSETP.GEU.AND P2, PT, R22, -126, PT ;  /* 0xc2fc00001600780b */ /* 0x000fe20003f4e000 */
[----:B------:R-:W-:Y:S01]  /*17c0*/  FMUL R41, R41, 1.4426950216293334961 ;  /* 0x3fb8aa3b29297820 */ /* 0x000fe20000400000 */
[----:B------:R-:W-:Y:S01]  /*17d0*/  FADD R6, R6, R7 ;  /* 0x0000000706067221 */ /* 0x000fe20000000000 */
[----:B------:R-:W-:Y:S01]  /*17e0*/  FMUL R42, R42, 1.4426950216293334961 ;  /* 0x3fb8aa3b2a2a7820 */ /* 0x000fe20000400000 */
[----:B------:R-:W-:Y:S01]  /*17f0*/  FADD R43, -R2, R43 ;  /* 0x0000002b022b7221 */ /* 0x000fe20000000100 */
[----:B------:R-:W0:Y:S01]  /*1800*/  MUFU.EX2 R0, R18 ;  /* 0x0000001200007308 */ /* 0x000e220000000800 */
[----:B-1----:R-:W-:Y:S01]  /*1810*/  @!P3 FMUL R3, R3, R3 ;  /* 0x000000030303b220 */ /* 0x002fe20000400000 */
[----:B------:R-:W-:Y:S01]  /*1820*/  FSETP.GEU.AND P3, PT, R23, -126, PT ;  /* 0xc2fc00001700780b */ /* 0x000fe20003f6e000 */
[----:B------:R-:W-:Y:S01]  /*1830*/  @!P1 FMUL R21, R21, 0.5 ;  /* 0x3f00000015159820 */ /* 0x000fe20000400000 */
[----:B------:R-:W-:Y:S01]  /*1840*/  FADD R44, R44, -R2 ;  /* 0x800000022c2c7221 */ /* 0x000fe20000000000 */
[----:B------:R-:W-:Y:S01]  /*1850*/  FADD R7, R6, R3 ;  /* 0x0000000306077221 */ /* 0x000fe20000000000 */
[----:B------:R-:W-:Y:S01]  /*1860*/  FMUL R43, R43, 1.4426950216293334961 ;  /* 0x3fb8aa3b2b2b7820 */ /* 0x000fe20000400000 */
[----:B------:R-:W-:Y:S01]  /*1870*/  FADD R45, -R2, R45 ;  /* 0x0000002d022d7221 */ /* 0x000fe20000000100 */
[----:B------:R-:W1:Y:S01]  /*1880*/  MUFU.EX2 R4, R19 ;  /* 0x0000001300047308 */ /* 0x000e620000000800 */
[----:B--2---:R-:W-:Y:S01]  /*1890*/  @!P4 FMUL R8, R8, R8 ;  /* 0x000000080808c220 */ /* 0x004fe20000400000 */
[----:B------:R-:W-:Y:S01]  /*18a0*/  FSETP.GEU.AND P4, PT, R24, -126, PT ;  /* 0xc2fc00001800780b */ /* 0x000fe20003f8e000 */
[----:B------:R-:W-:Y:S01]  /*18b0*/  @!P2 FMUL R22, R22, 0.5 ;  /* 0x3f0000001616a820 */ /* 0x000fe20000400000 */
[----:B------:R-:W-:Y:S01]  /*18c0*/  FMUL R44, R44, 1.4426950216293334961 ;  /* 0x3fb8aa3b2c2c7820 */ /* 0x000fe20000400000 */
[----:B------:R-:W-:Y:S01]  /*18d0*/  FADD R7, R7, R8 ;  /* 0x0000000807077221 */ /* 0x000fe20000000000 */
        /* <DEDUP_REMOVED lines=9> */
[----:B------:R-:W-:Y:S01]  /*1970*/  @!P4 FMUL R24, R24, 0.5 ;  /* 0x3f0000001818c820 */ /* 0x000fe20000400000 */
[----:B------:R-:W0:Y:S01]  /*1980*/  MUFU.EX2 R3, R21 ;  /* 0x0000001500037308 */ /* 0x000e220000000800 */
[----:B-1----:R-:W-:Y:S01]  /*1990*/  @!P6 FMUL R4, R4, R4 ;  /* 0x000000040404e220 */ /* 0x002fe20000400000 */
[----:B------:R-:W-:Y:S01]  /*19a0*/  FSETP.GEU.AND P6, PT, R26, -126, PT ;  /* 0xc2fc00001a00780b */ /* 0x000fe20003fce000 */
[----:B------:R-:W-:Y:S01]  /*19b0*/  FMUL R47, R47, 1.4426950216293334961 ;  /* 0x3fb8aa3b2f2f7820 */ /* 0x000fe20000400000 */
[----:B------:R-:W-:Y:S01]  /*19c0*/  FADD R48, R48, -R2 ;  /* 0x8000000230307221 */ /* 0x000fe20000000000 */
[----:B------:R-:W-:Y:S01]  /*19d0*/  FADD R4, R7, R4 ;  /* 0x0000000407047221 */ /* 0x000fe20000000000 */
[----:B------:R-:W-:Y:S01]  /*19e0*/  FADD R49, -R2, R49 ;  /* 0x0000003102317221 */ /* 0x000fe20000000100 */
[----:B------:R-:W-:Y:S01]  /*19f0*/  @!P5 FMUL R25, R25, 0.5 ;  /* 0x3f0000001919d820 */ /* 0x000fe20000400000 */
[----:B------:R-:W1:Y:S01]  /*1a00*/  MUFU.EX2 R6, R22 ;  /* 0x0000001600067308 */ /* 0x000e620000000800 */
[----:B--2---:R-:W-:Y:S01]  /*1a10*/  @!P0 FMUL R5, R5, R5 ;  /* 0x0000000505058220 */ /* 0x004fe20000400000 */
[----:B------:R-:W-:Y:S01]  /*1a20*/  FSETP.GEU.AND P0, PT, R27, -126, PT ;  /* 0xc2fc00001b00780b */ /* 0x000fe20003f0e000 */
[----:B------:R-:W-:Y:S01]  /*1a30*/  FMUL R48, R48, 1.4426950216293334961 ;  /* 0x3fb8aa3b30307820 */ /* 0x000fe20000400000 */
        /* <DEDUP_REMOVED lines=8> */
[----:B------:R-:W-:Y:S01]  /*1ac0*/  FADD R51, -R2, R51 ;  /* 0x0000003302337221 */ /* 0x000fe20000000100 */
[----:B------:R-:W-:Y:S01]  /*1ad0*/  FADD R3, R4, R3 ;  /* 0x0000000304037221 */ /* 0x000fe20000000000 */
[----:B------:R-:W-:Y:S01]  /*1ae0*/  FADD R52, R52, -R2 ;  /* 0x8000000234347221 */ /* 0x000fe20000000000 */
[----:B------:R-:W-:Y:S01]  /*1af0*/  @!P0 FMUL R27, R27, 0.5 ;  /* 0x3f0000001b1b8820 */ /* 0x000fe20000400000 */
[----:B------:R-:W0:Y:S01]  /*1b00*/  MUFU.EX2 R24, R24 ;  /* 0x0000001800187308 */ /* 0x000e220000000800 */
[----:B-1----:R-:W-:Y:S01]  /*1b10*/  @!P2 FMUL R6, R6, R6 ;  /* 0x000000060606a220 */ /* 0x002fe20000400000 */
[----:B------:R-:W-:Y:S01]  /*1b20*/  FSETP.GEU.AND P2, PT, R29, -126, PT ;  /* 0xc2fc00001d00780b */ /* 0x000fe20003f4e000 */
[----:B------:R-:W-:Y:S01]  /*1b30*/  FMUL R51, R51, 1.4426950216293334961 ;  /* 0x3fb8aa3b33337820 */ /* 0x000fe20000400000 */
[----:B------:R-:W-:Y:S01]  /*1b40*/  FMUL R52, R52, 1.4426950216293334961 ;  /* 0x3fb8aa3b34347820 */ /* 0x000fe20000400000 */
[----:B------:R-:W-:Y:S01]  /*1b50*/  FADD R3, R3, R6 ;  /* 0x0000000603037221 */ /* 0x000fe20000000000 */
[----:B------:R-:W-:Y:S01]  /*1b60*/  FADD R53, -R2, R53 ;  /* 0x0000003502357221 */ /* 0x000fe20000000100 */
[----:B------:R-:W-:Y:S01]  /*1b70*/  @!P1 FMUL R28, R28, 0.5 ;  /* 0x3f0000001c1c9820 */ /* 0x000fe20000400000 */
[----:B------:R-:W1:Y:S01]  /*1b80*/  MUFU.EX2 R8, R25 ;  /* 0x0000001900087308 */ /* 0x000e620000000800 */
[----:B--2---:R-:W-:Y:S01]  /*1b90*/  @!P3 FMUL R0, R0, R0 ;  /* 0x000000000000b220 */ /* 0x004fe20000400000 */
[----:B------:R-:W-:Y:S01]  /*1ba0*/  FSETP.GEU.AND P3, PT, R30, -126, PT ;  /* 0xc2fc00001e00780b */ /* 0x000fe20003f6e000 */
[C---:B------:R-:W-:Y:S01]  /*1bb0*/  FADD R54, -R2.reuse, R54 ;  /* 0x0000003602367221 */ /* 0x040fe20000000100 */
        /* <DEDUP_REMOVED lines=8> */
[----:B------:R-:W-:Y:S01]  /*1c40*/  FADD R56, R56, -R2 ;  /* 0x8000000238387221 */ /* 0x000fe20000000000 */
[----:B------:R-:W-:Y:S01]  /*1c50*/  FADD R3, R3, R24 ;  /* 0x0000001803037221 */ /* 0x000fe20000000000 */
[----:B------:R-:W-:Y:S01]  /*1c60*/  FMUL R55, R55, 1.4426950216293334961 ;  /* 0x3fb8aa3b37377820 */ /* 0x000fe20000400000 */
[----:B------:R-:W-:Y:S01]  /*1c70*/  @!P3 FMUL R30, R30, 0.5 ;  /* 0x3f0000001e1eb820 */ /* 0x000fe20000400000 */
[----:B------:R-:W0:Y:S01]  /*1c80*/  MUFU.EX2 R4, R27 ;  /* 0x0000001b00047308 */ /* 0x000e220000000800 */
[----:B-1----:R-:W-:Y:S01]  /*1c90*/  @!P5 FMUL R8, R8, R8 ;  /* 0x000000080808d220 */ /* 0x002fe20000400000 */
[----:B------:R-:W-:Y:S01]  /*1ca0*/  FSETP.GEU.AND P5, PT, R32, -126, PT ;  /* 0xc2fc00002000780b */ /* 0x000fe20003fae000 */
[----:B------:R-:W-:Y:S01]  /*1cb0*/  FMUL R56, R56, 1.4426950216293334961 ;  /* 0x3fb8aa3b38387820 */ /* 0x000fe20000400000 */
[C---:B------:R-:W-:Y:S01]  /*1cc0*/  FADD R57, -R2.reuse, R57 ;  /* 0x0000003902397221 */ /* 0x040fe20000000100 */
        /* <DEDUP_REMOVED lines=14> */
[----:B------:R-:W-:Y:S01]  /*1db0*/  FADD R60, R60, -R2 ;  /* 0x800000023c3c7221 */ /* 0x000fe20000000000 */
        /* <DEDUP_REMOVED lines=15> */
[----:B------:R-:W-:Y:S01]  /*1eb0*/  FMUL R62, R62, 1.4426950216293334961 ;  /* 0x3fb8aa3b3e3e7820 */ /* 0x000fe20000400000 */
[----:B------:R-:W-:Y:S01]  /*1ec0*/  FADD R63, -R2, R63 ;  /* 0x0000003f023f7221 */ /* 0x000fe20000000100 */
[----:B------:R-:W-:Y:S01]  /*1ed0*/  FADD R3, R3, R0 ;  /* 0x0000000003037221 */ /* 0x000fe20000000000 */
[----:B------:R-:W-:Y:S01]  /*1ee0*/  FADD R64, R64, -R2 ;  /* 0x8000000240407221 */ /* 0x000fe20000000000 */
        /* <DEDUP_REMOVED lines=12> */
[C---:B------:R-:W-:Y:S01]  /*1fb0*/  FADD R66, -R2.reuse, R66 ;  /* 0x0000004202427221 */ /* 0x040fe20000000100 */
        /* <DEDUP_REMOVED lines=10> */
[----:B------:R-:W-:-:S02]  /*2060*/  HFMA2 R9, -RZ, RZ, 0, 0 ;  /* 0x00000000ff097431 */ /* 0x000fc400000001ff */
[----:B------:R-:W-:Y:S01]  /*2070*/  @!P4 FMUL R38, R38, 0.5 ;  /* 0x3f0000002626c820 */ /* 0x000fe20000400000 */
[----:B------:R-:W2:Y:S01]  /*2080*/  MUFU.EX2 R0, R35 ;  /* 0x0000002300007308 */ /* 0x000ea20000000800 */
[----:B0-----:R-:W-:Y:S01]  /*2090*/  @!P6 FMUL R4, R4, R4 ;  /* 0x000000040404e220 */ /* 0x001fe20000400000 */
[----:B------:R-:W-:Y:S02]  /*20a0*/  FSETP.GEU.AND P6, PT, R40, -126, PT ;  /* 0xc2fc00002800780b */ /* 0x000fe40003fce000 */
[----:B------:R-:W-:Y:S01]  /*20b0*/  MOV R5, 0x10 ;  /* 0x0000001000057802 */ /* 0x000fe20000000f00 */
[----:B------:R-:W-:Y:S01]  /*20c0*/  FADD R3, R3, R4 ;  /* 0x0000000403037221 */ /* 0x000fe20000000000 */
[----:B------:R-:W-:Y:S02]  /*20d0*/  @!P5 FMUL R39, R39, 0.5 ;  /* 0x3f0000002727d820 */ /* 0x000fe40000400000 */
[----:B------:R-:W0:Y:S01]  /*20e0*/  MUFU.EX2 R36, R36 ;  /* 0x0000002400247308 */ /* 0x000e220000000800 */
[----:B-1----:R-:W-:Y:S01]  /*20f0*/  @!P0 FMUL R34, R34, R34 ;  /* 0x0000002222228220 */ /* 0x002fe20000400000 */
[----:B------:R-:W-:-:S03]  /*2100*/  FSETP.GEU.AND P0, PT, R41, -126, PT ;  /* 0xc2fc00002900780b */ /* 0x000fc60003f0e000 */
[----:B------:R-:W-:Y:S02]  /*2110*/  FADD R3, R3, R34 ;  /* 0x0000002203037221 */ /* 0x000fe40000000000 */
[----:B------:R-:W-:Y:S01]  /*2120*/  @!P6 FMUL R40, R40, 0.5 ;  /* 0x3f0000002828e820 */ /* 0x000fe20000400000 */
[----:B------:R-:W1:Y:S01]  /*2130*/  MUFU.EX2 R6, R37 ;  /* 0x0000002500067308 */ /* 0x000e620000000800 */
[----:B--2---:R-:W-:Y:S01]  /*2140*/  @!P1 FMUL R0, R0, R0 ;  /* 0x0000000000009220 */ /* 0x004fe20000400000 */
[----:B------:R-:W-:-:S03]  /*2150*/  FSETP.GEU.AND P1, PT, R42, -126, PT ;  /* 0xc2fc00002a00780b */ /* 0x000fc60003f2e000 */
[----:B------:R-:W-:Y:S02]  /*2160*/  FADD R3, R3, R0 ;  /* 0x0000000003037221 */ /* 0x000fe40000000000 */
[----:B------:R-:W-:Y:S01]  /*2170*/  @!P0 FMUL R41, R41, 0.5 ;  /* 0x3f00000029298820 */ /* 0x000fe20000400000 */
[----:B------:R-:W2:Y:S01]  /*2180*/  MUFU.EX2 R38, R38 ;  /* 0x0000002600267308 */ /* 0x000ea20000000800 */
[----:B0-----:R-:W-:Y:S01]  /*2190*/  @!P2 FMUL R36, R36, R36 ;  /* 0x000000242424a220 */ /* 0x001fe20000400000 */
[----:B------:R-:W-:-:S03]  /*21a0*/  FSETP.GEU.AND P2, PT, R43, -126, PT ;  /* 0xc2fc00002b00780b */ /* 0x000fc60003f4e000 */
[----:B------:R-:W-:Y:S02]  /*21b0*/  FADD R3, R3, R36 ;  /* 0x0000002403037221 */ /* 0x000fe40000000000 */
[----:B------:R-:W-:Y:S01]  /*21c0*/  @!P1 FMUL R42, R42, 0.5 ;  /* 0x3f0000002a2a9820 */ /* 0x000fe20000400000 */
        /* <DEDUP_REMOVED lines=114> */
[----:B------:R-:W2:Y:S01]  /*28f0*/  S2R R4, SR_TID.X ;  /* 0x0000000000047919 */ /* 0x000ea20000002100 */
[----:B------:R-:W3:Y:S01]  /*2900*/  MUFU.EX2 R62, R62 ;  /* 0x0000003e003e7308 */ /* 0x000ee20000000800 */
[----:B0-----:R-:W-:Y:S01]  /*2910*/  @!P5 FMUL R60, R60, R60 ;  /* 0x0000003c3c3cd220 */ /* 0x001fe20000400000 */
[----:B------:R-:W-:Y:S01]  /*2920*/  FSETP.GEU.AND P5, PT, R67, -126, PT ;  /* 0xc2fc00004300780b */ /* 0x000fe20003fae000 */
[----:B------:R-:W-:Y:S02]  /*2930*/  @!P3 FMUL R65, R65, 0.5 ;  /* 0x3f0000004141b820 */ /* 0x000fe40000400000 */
[----:B------:R-:W-:Y:S02]  /*2940*/  FADD R3, R3, R60 ;  /* 0x0000003c03037221 */ /* 0x000fe40000000000 */
[----:B------:R-:W-:Y:S01]  /*2950*/  @!P4 FMUL R66, R66, 0.5 ;  /* 0x3f0000004242c820 */ /* 0x000fe20000400000 */
[----:B------:R-:W0:Y:S01]  /*2960*/  MUFU.EX2 R0, R63 ;  /* 0x0000003f00007308 */ /* 0x000e220000000800 */
[----:B-1----:R-:W-:-:S04]  /*2970*/  @!P6 FMUL R6, R6, R6 ;  /* 0x000000060606e220 */ /* 0x002fc80000400000 */
[----:B------:R-:W-:Y:S02]  /*2980*/  FADD R3, R3, R6 ;  /* 0x0000000603037221 */ /* 0x000fe40000000000 */
[----:B------:R-:W2:Y:S01]  /*2990*/  LDC.64 R6, c[0x0][0x390] ;  /* 0x0000e400ff067b82 */ /* 0x000ea20000000a00 */
[----:B------:R-:W1:Y:S01]  /*29a0*/  MUFU.EX2 R64, R64 ;  /* 0x0000004000407308 */ /* 0x000e620000000800 */
[----:B---3--:R-:W-:Y:S01]  /*29b0*/  @!P0 FMUL R62, R62, R62 ;  /* 0x0000003e3e3e8220 */ /* 0x008fe20000400000 */
[----:B------:R-:W-:-:S03]  /*29c0*/  @!P5 FMUL R67, R67, 0.5 ;  /* 0x3f0000004343d820 */ /* 0x000fc60000400000 */
[----:B------:R-:W-:-:S03]  /*29d0*/  FADD R3, R3, R62 ;  /* 0x0000003e03037221 */ /* 0x000fc60000000000 */
[----:B------:R-:W3:Y:S01]  /*29e0*/  MUFU.EX2 R8, R65 ;  /* 0x0000004100087308 */ /* 0x000ee20000000800 */
[----:B0-----:R-:W-:-:S04]  /*29f0*/  @!P1 FMUL R0, R0, R0 ;  /* 0x0000000000009220 */ /* 0x001fc80000400000 */
[----:B------:R-:W-:-:S03]  /*2a00*/  FADD R3, R3, R0 ;  /* 0x0000000003037221 */ /* 0x000fc60000000000 */
[----:B------:R-:W0:Y:S01]  /*2a10*/  MUFU.EX2 R66, R66 ;  /* 0x0000004200427308 */ /* 0x000e220000000800 */
[----:B-1----:R-:W-:-:S04]  /*2a20*/  @!P2 FMUL R64, R64, R64 ;  /* 0x000000404040a220 */ /* 0x002fc80000400000 */
[----:B------:R-:W-:Y:S01]  /*2a30*/  FADD R3, R3, R64 ;  /* 0x0000004003037221 */ /* 0x000fe20000000000 */
[----:B--2---:R-:W-:Y:S02]  /*2a40*/  IMAD.WIDE.U32 R6, R4, 0x4, R6 ;  /* 0x0000000404067825 */ /* 0x004fe400078e0006 */
[----:B------:R-:W1:Y:S02]  /*2a50*/  MUFU.EX2 R0, R67 ;  /* 0x0000004300007308 */ /* 0x000e640000000800 */
[----:B---3--:R-:W-:Y:S01]  /*2a60*/  @!P3 FMUL R8, R8, R8 ;  /* 0x000000080808b220 */ /* 0x008fe20000400000 */
[----:B------:R-:W-:-:S03]  /*2a70*/  IADD3 R12, P0, PT, R6, 0x400, RZ ;  /* 0x00000400060c7810 */ /* 0x000fc60007f1e0ff */
[----:B------:R-:W-:Y:S01]  /*2a80*/  FADD R3, R3, R8 ;  /* 0x0000000803037221 */ /* 0x000fe20000000000 */
[----:B------:R-:W-:Y:S01]  /*2a90*/  IADD3.X R13, PT, PT, RZ, R7, RZ, P0, !PT ;  /* 0x00000007ff0d7210 */ /* 0x000fe200007fe4ff */
[----:B0-----:R-:W-:-:S04]  /*2aa0*/  @!P4 FMUL R66, R66, R66 ;  /* 0x000000424242c220 */ /* 0x001fc80000400000 */
[----:B------:R-:W-:Y:S01]  /*2ab0*/  FADD R3, R3, R66 ;  /* 0x0000004203037221 */ /* 0x000fe20000000000 */
[----:B-1----:R-:W-:-:S04]  /*2ac0*/  @!P5 FMUL R0, R0, R0 ;  /* 0x000000000000d220 */ /* 0x002fc80000400000 */
[----:B------:R-:W-:-:S07]  /*2ad0*/  FADD R3, R3, R0 ;  /* 0x0000000003037221 */ /* 0x000fce0000000000 */
.L_x_12:
[----:B------:R0:W1:Y:S01]  /*2ae0*/  LDS R7, [R5+UR4+-0x10] ;  /* 0xfffff00405077984 */ /* 0x0000620008000800 */
[----:B------:R-:W2:Y:S01]  /*2af0*/  MUFU.RCP R6, R3 ;  /* 0x0000000300067308 */ /* 0x000ea20000001000 */
[C---:B------:R-:W-:Y:S02]  /*2b00*/  IADD3 R8, PT, PT, R5.reuse, UR4, RZ ;  /* 0x0000000405087c10 */ /* 0x040fe4000fffe0ff */
[----:B0-----:R-:W-:-:S04]  /*2b10*/  IADD3 R5, PT, PT, R5, 0x20, RZ ;  /* 0x0000002005057810 */ /* 0x001fc80007ffe0ff */
[----:B------:R-:W-:Y:S01]  /*2b20*/  ISETP.NE.AND P2, PT, R5, 0x110, PT ;  /* 0x000001100500780c */ /* 0x000fe20003f45270 */
[----:B--2---:R-:W-:-:S04]  /*2b30*/  FFMA R11, -R3, R6, 1 ;  /* 0x3f800000030b7423 */ /* 0x004fc80000000106 */
[----:B------:R-:W-:Y:S01]  /*2b40*/  FFMA R11, R6, R11, R6 ;  /* 0x0000000b060b7223 */ /* 0x000fe20000000006 */
[----:B-1----:R-:W-:-:S04]  /*2b50*/  FADD R7, -R2, R7 ;  /* 0x0000000702077221 */ /* 0x002fc80000000100 */
[----:B------:R-:W-:-:S05]  /*2b60*/  FMUL R7, R7, 1.4426950216293334961 ;  /* 0x3fb8aa3b07077820 */ /* 0x000fca0000400000 */
[----:B------:R-:W-:-:S13]  /*2b70*/  FSETP.GEU.AND P0, PT, R7, -126, PT ;  /* 0xc2fc00000700780b */ /* 0x000fda0003f0e000 */
[----:B------:R-:W-:-:S04]  /*2b80*/  @!P0 FMUL R7, R7, 0.5 ;  /* 0x3f00000007078820 */ /* 0x000fc80000400000 */
[----:B------:R0:W1:Y:S02]  /*2b90*/  MUFU.EX2 R0, R7 ;  /* 0x0000000700007308 */ /* 0x0000640000000800 */
[----:B0-----:R-:W-:Y:S01]  /*2ba0*/  MOV R7, R13 ;  /* 0x0000000d00077202 */ /* 0x001fe20000000f00 */
[----:B-1----:R-:W-:-:S05]  /*2bb0*/  @!P0 FMUL R0, R0, R0 ;  /* 0x0000000000008220 */ /* 0x002fca0000400000 */
[----:B------:R-:W0:Y:S01]  /*2bc0*/  FCHK P0, R0, R3 ;  /* 0x0000000300007302 */ /* 0x000e220000000000 */
[----:B------:R-:W-:-:S04]  /*2bd0*/  FFMA R6, R0, R11, RZ ;  /* 0x0000000b00067223 */ /* 0x000fc800000000ff */
[----:B------:R-:W-:-:S04]  /*2be0*/  FFMA R10, -R3, R6, R0 ;  /* 0x00000006030a7223 */ /* 0x000fc80000000100 */
[----:B------:R-:W-:Y:S01]  /*2bf0*/  FFMA R10, R11, R10, R6 ;  /* 0x0000000a0b0a7223 */ /* 0x000fe20000000006 */
[----:B------:R-:W-:Y:S01]  /*2c00*/  MOV R6, R12 ;  /* 0x0000000c00067202 */ /* 0x000fe20000000f00 */
[----:B0-----:R-:W-:Y:S06]  /*2c10*/  @!P0 BRA `(.L_x_4) ;  /* 0x00000000000c8947 */ /* 0x001fec0003800000 */
[----:B------:R-:W-:-:S07]  /*2c20*/  MOV R16, 0x2c40 ;  /* 0x00002c4000107802 */ /* 0x000fce0000000f00 */
[----:B------:R-:W-:Y:S05]  /*2c30*/  CALL.REL.NOINC `($__internal_0_$__cuda_sm3x_div_rn_noftz_f32_slowpath) ;  /* 0x0000000800707944 */ /* 0x000fea0003c00000 */
[----:B------:R-:W-:-:S07]  /*2c40*/  MOV R10, R14 ;  /* 0x0000000e000a7202 */ /* 0x000fce0000000f00 */
.L_x_4:
[----:B------:R-:W2:Y:S01]  /*2c50*/  LDG.E R12, desc[UR6][R6.64+-0x400] ;  /* 0xfffc0006060c7981 */ /* 0x000ea2000c1e1900 */
[----:B------:R-:W0:Y:S03]  /*2c60*/  MUFU.RCP R0, R3 ;  /* 0x0000000300007308 */ /* 0x000e260000001000 */
[----:B------:R-:W1:Y:S01]  /*2c70*/  LDS R11, [R8+-0xc] ;  /* 0xfffff400080b7984 */ /* 0x000e620000000800 */
[----:B0-----:R-:W-:-:S04]  /*2c80*/  FFMA R13, -R3, R0, 1 ;  /* 0x3f800000030d7423 */ /* 0x001fc80000000100 */
[----:B------:R-:W-:Y:S01]  /*2c90*/  FFMA R0, R0, R13, R0 ;  /* 0x0000000d00007223 */ /* 0x000fe20000000000 */
[----:B-1----:R-:W-:-:S04]  /*2ca0*/  FADD R11, -R2, R11 ;  /* 0x0000000b020b7221 */ /* 0x002fc80000000100 */
[----:B------:R-:W-:-:S05]  /*2cb0*/  FMUL R11, R11, 1.4426950216293334961 ;  /* 0x3fb8aa3b0b0b7820 */ /* 0x000fca0000400000 */
[----:B------:R-:W-:-:S13]  /*2cc0*/  FSETP.GEU.AND P0, PT, R11, -126, PT ;  /* 0xc2fc00000b00780b */ /* 0x000fda0003f0e000 */
[----:B------:R-:W-:-:S04]  /*2cd0*/  @!P0 FMUL R11, R11, 0.5 ;  /* 0x3f0000000b0b8820 */ /* 0x000fc80000400000 */
[----:B------:R-:W0:Y:S02]  /*2ce0*/  MUFU.EX2 R14, R11 ;  /* 0x0000000b000e7308 */ /* 0x000e240000000800 */
[----:B0-----:R-:W-:-:S06]  /*2cf0*/  @!P0 FMUL R14, R14, R14 ;  /* 0x0000000e0e0e8220 */ /* 0x001fcc0000400000 */
[----:B------:R-:W0:Y:S01]  /*2d00*/  FCHK P0, R14, R3 ;  /* 0x000000030e007302 */ /* 0x000e220000000000 */
[----:B------:R-:W-:-:S04]  /*2d10*/  FFMA R13, R0, R14, RZ ;  /* 0x0000000e000d7223 */ /* 0x000fc800000000ff */
[----:B------:R-:W-:-:S04]  /*2d20*/  FFMA R16, -R3, R13, R14 ;  /* 0x0000000d03107223 */ /* 0x000fc8000000010e */
[----:B------:R-:W-:Y:S01]  /*2d30*/  FFMA R16, R0, R16, R13 ;  /* 0x0000001000107223 */ /* 0x000fe2000000000d */
[----:B--2---:R-:W-:Y:S01]  /*2d40*/  FFMA R9, R12, R10, R9 ;  /* 0x0000000a0c097223 */ /* 0x004fe20000000009 */
[----:B0-----:R-:W-:Y:S06]  /*2d50*/  @!P0 BRA `(.L_x_5) ;  /* 0x0000000000108947 */ /* 0x001fec0003800000 */
[----:B------:R-:W-:Y:S02]  /*2d60*/  MOV R0, R14 ;  /* 0x0000000e00007202 */ /* 0x000fe40000000f00 */
[----:B------:R-:W-:-:S07]  /*2d70*/  MOV R16, 0x2d90 ;  /* 0x00002d9000107802 */ /* 0x000fce0000000f00 */
[----:B------:R-:W-:Y:S05]  /*2d80*/  CALL.REL.NOINC `($__internal_0_$__cuda_sm3x_div_rn_noftz_f32_slowpath) ;  /* 0x00000008001c7944 */ /* 0x000fea0003c00000 */
[----:B------:R-:W-:-:S07]  /*2d90*/  MOV R16, R14 ;  /* 0x0000000e00107202 */ /* 0x000fce0000000f00 */
.L_x_5:
        /* <DEDUP_REMOVED lines=20> */
.L_x_6:
        /* <DEDUP_REMOVED lines=21> */
.L_x_7:
[----:B------:R-:W2:Y:S01]  /*3030*/  LDG.E R10, desc[UR6][R6.64+-0x100] ;  /* 0xffff0006060a7981 */ /* 0x000ea2000c1e1900 */
[----:B------:R-:W0:Y:S03]  /*3040*/  MUFU.RCP R0, R3 ;  /* 0x0000000300007308 */ /* 0x000e260000001000 */
[----:B------:R-:W1:Y:S01]  /*3050*/  LDS R11, [R8] ;  /* 0x00000000080b7984 */ /* 0x000e620000000800 */
        /* <DEDUP_REMOVED lines=17> */
.L_x_8:
[----:B------:R-:W2:Y:S01]  /*3170*/  LDG.E R10, desc[UR6][R6.64] ;  /* 0x00000006060a7981 */ /* 0x000ea2000c1e1900 */
[----:B------:R-:W0:Y:S03]  /*3180*/  MUFU.RCP R0, R3 ;  /* 0x0000000300007308 */ /* 0x000e260000001000 */
[----:B------:R-:W1:Y:S01]  /*3190*/  LDS R11, [R8+0x4] ;  /* 0x00000400080b7984 */ /* 0x000e620000000800 */
        /* <DEDUP_REMOVED lines=18> */
.L_x_9:
        /* <DEDUP_REMOVED lines=20> */
.L_x_10:
        /* <DEDUP_REMOVED lines=21> */
.L_x_11:
[----:B------:R-:W2:Y:S01]  /*3550*/  LDG.E R9, desc[UR6][R6.64+0x300] ;  /* 0x0003000606097981 */ /* 0x000ea2000c1e1900 */
[----:B------:R-:W-:-:S04]  /*3560*/  IADD3 R12, P0, PT, R6, 0x800, RZ ;  /* 0x00000800060c7810 */ /* 0x000fc80007f1e0ff */
[----:B------:R-:W-:Y:S01]  /*3570*/  IADD3.X R13, PT, PT, RZ, R7, RZ, P0, !PT ;  /* 0x00000007ff0d7210 */ /* 0x000fe200007fe4ff */
[----:B--2---:R-:W-:Y:S01]  /*3580*/  FFMA R9, R9, R0, R18 ;  /* 0x0000000009097223 */ /* 0x004fe20000000012 */
[----:B------:R-:W-:Y:S07]  /*3590*/  @P2 BRA `(.L_x_12) ;  /* 0xfffffff400502947 */ /* 0x000fee000383ffff */
[----:B------:R-:W0:Y:S01]  /*35a0*/  S2R R5, SR_CTAID.X ;  /* 0x0000000000057919 */ /* 0x000e220000002500 */
[----:B------:R-:W1:Y:S01]  /*35b0*/  LDC.64 R2, c[0x0][0x398] ;  /* 0x0000e600ff027b82 */ /* 0x000e620000000a00 */
[----:B0-----:R-:W-:-:S05]  /*35c0*/  LEA R5, R5, R4, 0x6 ;  /* 0x0000000405057211 */ /* 0x001fca00078e30ff */
[----:B-1----:R-:W-:-:S05]  /*35d0*/  IMAD.WIDE.U32 R2, R5, 0x4, R2 ;  /* 0x0000000405027825 */ /* 0x002fca00078e0002 */
[----:B------:R-:W-:Y:S01]  /*35e0*/  STG.E desc[UR6][R2.64], R9 ;  /* 0x0000000902007986 */ /* 0x000fe2000c101906 */
[----:B------:R-:W-:Y:S05]  /*35f0*/  EXIT ;  /* 0x000000000000794d */ /* 0x000fea0003800000 */
        .weak           $__internal_0_$__cuda_sm3x_div_rn_noftz_f32_slowpath
        .type           $__internal_0_$__cuda_sm3x_div_rn_noftz_f32_slowpath,@function
        .size           $__internal_0_$__cuda_sm3x_div_rn_noftz_f32_slowpath,(.L_x_22 - $__internal_0_$__cuda_sm3x_div_rn_noftz_f32_slowpath)
$__internal_0_$__cuda_sm3x_div_rn_noftz_f32_slowpath:
[----:B------:R-:W-:Y:S02]  /*3600*/  SHF.R.U32.HI R11, RZ, 0x17, R3 ;  /* 0x00000017ff0b7819 */ /* 0x000fe40000011603 */
[----:B------:R-:W-:Y:S02]  /*3610*/  SHF.R.U32.HI R10, RZ, 0x17, R0 ;  /* 0x00000017ff0a7819 */ /* 0x000fe40000011600 */
[----:B------:R-:W-:Y:S02]  /*3620*/  LOP3.LUT R20, R11, 0xff, RZ, 0xc0, !PT ;  /* 0x000000ff0b147812 */ /* 0x000fe400078ec0ff */
[----:B------:R-:W-:Y:S02]  /*3630*/  LOP3.LUT R14, R10, 0xff, RZ, 0xc0, !PT ;  /* 0x000000ff0a0e7812 */ /* 0x000fe400078ec0ff */
[----:B------:R-:W-:Y:S02]  /*3640*/  IADD3 R13, PT, PT, R20, -0x1, RZ ;  /* 0xffffffff140d7810 */ /* 0x000fe40007ffe0ff */
[----:B------:R-:W-:-:S02]  /*3650*/  IADD3 R12, PT, PT, R14, -0x1, RZ ;  /* 0xffffffff0e0c7810 */ /* 0x000fc40007ffe0ff */
[----:B------:R-:W-:Y:S02]  /*3660*/  ISETP.GT.U32.AND P0, PT, R13, 0xfd, PT ;  /* 0x000000fd0d00780c */ /* 0x000fe40003f04070 */
[----:B------:R-:W-:Y:S02]  /*3670*/  MOV R11, R3 ;  /* 0x00000003000b7202 */ /* 0x000fe40000000f00 */
[----:B------:R-:W-:-:S13]  /*3680*/  ISETP.GT.U32.OR P0, PT, R12, 0xfd, P0 ;  /* 0x000000fd0c00780c */ /* 0x000fda0000704470 */
[----:B------:R-:W-:Y:S01]  /*3690*/  @!P0 MOV R10, RZ ;  /* 0x000000ff000a8202 */ /* 0x000fe20000000f00 */
[----:B------:R-:W-:Y:S06]  /*36a0*/  @!P0 BRA `(.L_x_13) ;  /* 0x00000000005c8947 */ /* 0x000fec0003800000 */
[----:B------:R-:W-:Y:S02]  /*36b0*/  FSETP.GTU.FTZ.AND P0, PT, |R0|, +INF , PT ;  /* 0x7f8000000000780b */ /* 0x000fe40003f1c200 */
[----:B------:R-:W-:-:S04]  /*36c0*/  FSETP.GTU.FTZ.AND P1, PT, |R3|, +INF , PT ;  /* 0x7f8000000300780b */ /* 0x000fc80003f3c200 */
[----:B------:R-:W-:-:S13]  /*36d0*/  PLOP3.LUT P0, PT, P0, P1, PT, 0xf8, 0x8f ;  /* 0x00000000008f781c */ /* 0x000fda0000703f70 */
[----:B------:R-:W-:Y:S05]  /*36e0*/  @P0 BRA `(.L_x_14) ;  /* 0x0000000400440947 */ /* 0x000fea0003800000 */
[----:B------:R-:W-:-:S13]  /*36f0*/  LOP3.LUT P0, RZ, R11, 0x7fffffff, R0, 0xc8, !PT ;  /* 0x7fffffff0bff7812 */ /* 0x000fda000780c800 */
[----:B------:R-:W-:Y:S05]  /*3700*/  @!P0 BRA `(.L_x_15) ;  /* 0x0000000400348947 */ /* 0x000fea0003800000 */
[C---:B------:R-:W-:Y:S02]  /*3710*/  FSETP.NEU.FTZ.AND P0, PT, |R0|.reuse, +INF , PT ;  /* 0x7f8000000000780b */ /* 0x040fe40003f1d200 */
[----:B------:R-:W-:Y:S02]  /*3720*/  FSETP.NEU.FTZ.AND P3, PT, |R3|, +INF , PT ;  /* 0x7f8000000300780b */ /* 0x000fe40003f7d200 */
[----:B------:R-:W-:-:S11]  /*3730*/  FSETP.NEU.FTZ.AND P1, PT, |R0|, +INF , PT ;  /* 0x7f8000000000780b */ /* 0x000fd60003f3d200 */
[----:B------:R-:W-:Y:S05]  /*3740*/  @!P3 BRA !P0, `(.L_x_15) ;  /* 0x000000040024b947 */ /* 0x000fea0004000000 */
[----:B------:R-:W-:-:S04]  /*3750*/  LOP3.LUT P0, RZ, R0, 0x7fffffff, RZ, 0xc0, !PT ;  /* 0x7fffffff00ff7812 */ /* 0x000fc8000780c0ff */
[----:B------:R-:W-:-:S13]  /*3760*/  PLOP3.LUT P0, PT, P3, P0, PT, 0x2f, 0xf2 ;  /* 0x0000000000f2781c */ /* 0x000fda0001f00577 */
[----:B------:R-:W-:Y:S05]  /*3770*/  @P0 BRA `(.L_x_16) ;  /* 0x0000000400100947 */ /* 0x000fea0003800000 */
[----:B------:R-:W-:-:S04]  /*3780*/  LOP3.LUT P0, RZ, R11, 0x7fffffff, RZ, 0xc0, !PT ;  /* 0x7fffffff0bff7812 */ /* 0x000fc8000780c0ff */
[----:B------:R-:W-:-:S13]  /*3790*/  PLOP3.LUT P0, PT, P1, P0, PT, 0x2f, 0xf2 ;  /* 0x0000000000f2781c */ /* 0x000fda0000f00577 */
[----:B------:R-:W-:Y:S05]  /*37a0*/  @P0 BRA `(.L_x_17) ;  /* 0x0000000000f80947 */ /* 0x000fea0003800000 */
[----:B------:R-:W-:Y:S02]  /*37b0*/  ISETP.GE.AND P0, PT, R12, RZ, PT ;  /* 0x000000ff0c00720c */ /* 0x000fe40003f06270 */
[----:B------:R-:W-:-:S11]  /*37c0*/  ISETP.GE.AND P1, PT, R13, RZ, PT ;  /* 0x000000ff0d00720c */ /* 0x000fd60003f26270 */
[----:B------:R-:W-:Y:S01]  /*37d0*/  @P0 MOV R10, RZ ;  /* 0x000000ff000a0202 */ /* 0x000fe20000000f00 */
[----:B------:R-:W-:Y:S01]  /*37e0*/  @!P0 FFMA R0, R0, 1.84467440737095516160e+19, RZ ;  /* 0x5f80000000008823 */ /* 0x000fe200000000ff */
[----:B------:R-:W-:Y:S01]  /*37f0*/  @!P0 MOV R10, 0xffffffc0 ;  /* 0xffffffc0000a8802 */ /* 0x000fe20000000f00 */
[----:B------:R-:W-:-:S03]  /*3800*/  @!P1 FFMA R11, R3, 1.84467440737095516160e+19, RZ ;  /* 0x5f800000030b9823 */ /* 0x000fc600000000ff */
[----:B------:R-:W-:-:S07]  /*3810*/  @!P1 IADD3 R10, PT, PT, R10, 0x40, RZ ;  /* 0x000000400a0a9810 */ /* 0x000fce0007ffe0ff */
.L_x_13:
[----:B------:R-:W-:-:S04]  /*3820*/  LEA R12, R20, 0xc0800000, 0x17 ;  /* 0xc0800000140c7811 */ /* 0x000fc800078eb8ff */
[----:B------:R-:W-:Y:S02]  /*3830*/  IADD3 R12, PT, PT, -R12, R11, RZ ;  /* 0x0000000b0c0c7210 */ /* 0x000fe40007ffe1ff */
[----:B------:R-:W-:Y:S02]  /*3840*/  IADD3 R11, PT, PT, R14, -0x7f, RZ ;  /* 0xffffff810e0b7810 */ /* 0x000fe40007ffe0ff */
[----:B------:R-:W0:Y:S01]  /*3850*/  MUFU.RCP R13, R12 ;  /* 0x0000000c000d7308 */ /* 0x000e220000001000 */
[----:B------:R-:W-:Y:S02]  /*3860*/  FADD.FTZ R15, -R12, -RZ ;  /* 0x800000ff0c0f7221 */ /* 0x000fe40000010100 */
[C---:B------:R-:W-:Y:S01]  /*3870*/  IMAD R0, R11.reuse, -0x800000, R0 ;  /* 0xff8000000b007824 */ /* 0x040fe200078e0200 */
[----:B------:R-:W-:-:S04]  /*3880*/  IADD3 R11, PT, PT, R11, 0x7f, -R20 ;  /* 0x0000007f0b0b7810 */ /* 0x000fc80007ffe814 */
[----:B------:R-:W-:Y:S01]  /*3890*/  IADD3 R11, PT, PT, R11, R10, RZ ;  /* 0x0000000a0b0b7210 */ /* 0x000fe20007ffe0ff */
[----:B0-----:R-:W-:-:S04]  /*38a0*/  FFMA R14, R13, R15, 1 ;  /* 0x3f8000000d0e7423 */ /* 0x001fc8000000000f */
[----:B------:R-:W-:-:S04]  /*38b0*/  FFMA R22, R13, R14, R13 ;  /* 0x0000000e0d167223 */ /* 0x000fc8000000000d */
[----:B------:R-:W-:-:S04]  /*38c0*/  FFMA R13, R0, R22, RZ ;  /* 0x00000016000d7223 */ /* 0x000fc800000000ff */
[----:B------:R-:W-:-:S04]  /*38d0*/  FFMA R14, R15, R13, R0 ;  /* 0x0000000d0f0e7223 */ /* 0x000fc80000000000 */
[----:B------:R-:W-:-:S04]  /*38e0*/  FFMA R17, R22, R14, R13 ;  /* 0x0000000e16117223 */ /* 0x000fc8000000000d */
[----:B------:R-:W-:-:S04]  /*38f0*/  FFMA R14, R15, R17, R0 ;  /* 0x000000110f0e7223 */ /* 0x000fc80000000000 */
[----:B------:R-:W-:-:S05]  /*3900*/  FFMA R13, R22, R14, R17 ;  /* 0x0000000e160d7223 */ /* 0x000fca0000000011 */
[----:B------:R-:W-:-:S04]  /*3910*/  SHF.R.U32.HI R0, RZ, 0x17, R13 ;  /* 0x00000017ff007819 */ /* 0x000fc8000001160d */
[----:B------:R-:W-:-:S04]  /*3920*/  LOP3.LUT R0, R0, 0xff, RZ, 0xc0, !PT ;  /* 0x000000ff00007812 */ /* 0x000fc800078ec0ff */
[----:B------:R-:W-:-:S04]  /*3930*/  IADD3 R12, PT, PT, R0, R11, RZ ;  /* 0x0000000b000c7210 */ /* 0x000fc80007ffe0ff */
[----:B------:R-:W-:-:S04]  /*3940*/  IADD3 R0, PT, PT, R12, -0x1, RZ ;  /* 0xffffffff0c007810 */ /* 0x000fc80007ffe0ff */
[----:B------:R-:W-:-:S13]  /*3950*/  ISETP.GE.U32.AND P0, PT, R0, 0xfe, PT ;  /* 0x000000fe0000780c */ /* 0x000fda0003f06070 */
[----:B------:R-:W-:Y:S05]  /*3960*/  @!P0 BRA `(.L_x_18) ;  /* 0x0000000000808947 */ /* 0x000fea0003800000 */
[----:B------:R-:W-:-:S13]  /*3970*/  ISETP.GT.AND P0, PT, R12, 0xfe, PT ;  /* 0x000000fe0c00780c */ /* 0x000fda0003f04270 */
[----:B------:R-:W-:Y:S05]  /*3980*/  @P0 BRA `(.L_x_19) ;  /* 0x00000000006c0947 */ /* 0x000fea0003800000 */
[----:B------:R-:W-:-:S13]  /*3990*/  ISETP.GE.AND P0, PT, R12, 0x1, PT ;  /* 0x000000010c00780c */ /* 0x000fda0003f06270 */
[----:B------:R-:W-:Y:S05]  /*39a0*/  @P0 BRA `(.L_x_20) ;  /* 0x0000000000980947 */ /* 0x000fea0003800000 */
[----:B------:R-:W-:Y:S02]  /*39b0*/  ISETP.GE.AND P0, PT, R12, -0x18, PT ;  /* 0xffffffe80c00780c */ /* 0x000fe40003f06270 */
[----:B------:R-:W-:-:S11]  /*39c0*/  LOP3.LUT R13, R13, 0x80000000, RZ, 0xc0, !PT ;  /* 0x800000000d0d7812 */ /* 0x000fd600078ec0ff */
[----:B------:R-:W-:Y:S05]  /*39d0*/  @!P0 BRA `(.L_x_20) ;  /* 0x00000000008c8947 */ /* 0x000fea0003800000 */
[-CC-:B------:R-:W-:Y:S01]  /*39e0*/  FFMA.RZ R0, R22, R14.reuse, R17.reuse ;  /* 0x0000000e16007223 */ /* 0x180fe2000000c011 */
[----:B------:R-:W-:Y:S01]  /*39f0*/  IADD3 R15, PT, PT, R12, 0x20, RZ ;  /* 0x000000200c0f7810 */ /* 0x000fe20007ffe0ff */
[-CC-:B------:R-:W-:Y:S01]  /*3a00*/  FFMA.RM R11, R22, R14.reuse, R17.reuse ;  /* 0x0000000e160b7223 */ /* 0x180fe20000004011 */
[----:B------:R-:W-:Y:S02]  /*3a10*/  ISETP.NE.AND P3, PT, R12, RZ, PT ;  /* 0x000000ff0c00720c */ /* 0x000fe40003f65270 */
[----:B------:R-:W-:Y:S01]  /*3a20*/  LOP3.LUT R10, R0, 0x7fffff, RZ, 0xc0, !PT ;  /* 0x007fffff000a7812 */ /* 0x000fe200078ec0ff */
[----:B------:R-:W-:Y:S01]  /*3a30*/  FFMA.RP R0, R22, R14, R17 ;  /* 0x0000000e16007223 */ /* 0x000fe20000008011 */
[----:B------:R-:W-:Y:S02]  /*3a40*/  ISETP.NE.AND P1, PT, R12, RZ, PT ;  /* 0x000000ff0c00720c */ /* 0x000fe40003f25270 */
[----:B------:R-:W-:Y:S02]  /*3a50*/  LOP3.LUT R10, R10, 0x800000, RZ, 0xfc, !PT ;  /* 0x008000000a0a7812 */ /* 0x000fe400078efcff */
[----:B------:R-:W-:-:S02]  /*3a60*/  IADD3 R12, PT, PT, -R12, RZ, RZ ;  /* 0x000000ff0c0c7210 */ /* 0x000fc40007ffe1ff */
[----:B------:R-:W-:Y:S02]  /*3a70*/  SHF.L.U32 R15, R10, R15, RZ ;  /* 0x0000000f0a0f7219 */ /* 0x000fe400000006ff */
[----:B------:R-:W-:Y:S02]  /*3a80*/  FSETP.NEU.FTZ.AND P0, PT, R0, R11, PT ;  /* 0x0000000b0000720b */ /* 0x000fe40003f1d000 */
[----:B------:R-:W-:Y:S02]  /*3a90*/  SEL R11, R12, RZ, P3 ;  /* 0x000000ff0c0b7207 */ /* 0x000fe40001800000 */
[----:B------:R-:W-:Y:S02]  /*3aa0*/  ISETP.NE.AND P1, PT, R15, RZ, P1 ;  /* 0x000000ff0f00720c */ /* 0x000fe40000f25270 */
[----:B------:R-:W-:Y:S02]  /*3ab0*/  SHF.R.U32.HI R11, RZ, R11, R10 ;  /* 0x0000000bff0b7219 */ /* 0x000fe4000001160a */
[----:B------:R-:W-:-:S02]  /*3ac0*/  PLOP3.LUT P0, PT, P0, P1, PT, 0xf8, 0x8f ;  /* 0x00000000008f781c */ /* 0x000fc40000703f70 */
[----:B------:R-:W-:Y:S02]  /*3ad0*/  SHF.R.U32.HI R15, RZ, 0x1, R11 ;  /* 0x00000001ff0f7819 */ /* 0x000fe4000001160b */
[----:B------:R-:W-:-:S04]  /*3ae0*/  SEL R0, RZ, 0x1, !P0 ;  /* 0x00000001ff007807 */ /* 0x000fc80004000000 */
[----:B------:R-:W-:-:S04]  /*3af0*/  LOP3.LUT R0, R0, 0x1, R15, 0xf8, !PT ;  /* 0x0000000100007812 */ /* 0x000fc800078ef80f */
[----:B------:R-:W-:-:S04]  /*3b00*/  LOP3.LUT R0, R0, R11, RZ, 0xc0, !PT ;  /* 0x0000000b00007212 */ /* 0x000fc800078ec0ff */
[----:B------:R-:W-:-:S04]  /*3b10*/  IADD3 R0, PT, PT, R15, R0, RZ ;  /* 0x000000000f007210 */ /* 0x000fc80007ffe0ff */
[----:B------:R-:W-:Y:S01]  /*3b20*/  LOP3.LUT R13, R0, R13, RZ, 0xfc, !PT ;  /* 0x0000000d000d7212 */ /* 0x000fe200078efcff */
[----:B------:R-:W-:Y:S06]  /*3b30*/  BRA `(.L_x_20) ;  /* 0x0000000000347947 */ /* 0x000fec0003800000 */
.L_x_19:
[----:B------:R-:W-:-:S04]  /*3b40*/  LOP3.LUT R13, R13, 0x80000000, RZ, 0xc0, !PT ;  /* 0x800000000d0d7812 */ /* 0x000fc800078ec0ff */
[----:B------:R-:W-:Y:S01]  /*3b50*/  LOP3.LUT R13, R13, 0x7f800000, RZ, 0xfc, !PT ;  /* 0x7f8000000d0d7812 */ /* 0x000fe200078efcff */
[----:B------:R-:W-:Y:S06]  /*3b60*/  BRA `(.L_x_20) ;  /* 0x0000000000287947 */ /* 0x000fec0003800000 */
.L_x_18:
[----:B------:R-:W-:Y:S01]  /*3b70*/  LEA R13, R11, R13, 0x17 ;  /* 0x0000000d0b0d7211 */ /* 0x000fe200078eb8ff */
[----:B------:R-:W-:Y:S06]  /*3b80*/  BRA `(.L_x_20) ;  /* 0x0000000000207947 */ /* 0x000fec0003800000 */
.L_x_17:
[----:B------:R-:W-:-:S04]  /*3b90*/  LOP3.LUT R0, R11, 0x80000000, R0, 0x48, !PT ;  /* 0x800000000b007812 */ /* 0x000fc800078e4800 */
[----:B------:R-:W-:Y:S01]  /*3ba0*/  LOP3.LUT R13, R0, 0x7f800000, RZ, 0xfc, !PT ;  /* 0x7f800000000d7812 */ /* 0x000fe200078efcff */
[----:B------:R-:W-:Y:S06]  /*3bb0*/  BRA `(.L_x_20) ;  /* 0x0000000000147947 */ /* 0x000fec0003800000 */
.L_x_16:
[----:B------:R-:W-:Y:S01]  /*3bc0*/  LOP3.LUT R13, R11, 0x80000000, R0, 0x48, !PT ;  /* 0x800000000b0d7812 */ /* 0x000fe200078e4800 */
[----:B------:R-:W-:Y:S06]  /*3bd0*/  BRA `(.L_x_20) ;  /* 0x00000000000c7947 */ /* 0x000fec0003800000 */
.L_x_15:
[----:B------:R-:W0:Y:S01]  /*3be0*/  MUFU.RSQ R13, -QNAN ;  /* 0xffc00000000d7908 */ /* 0x000e220000001400 */
[----:B------:R-:W-:Y:S05]  /*3bf0*/  BRA `(.L_x_20) ;  /* 0x0000000000047947 */ /* 0x000fea0003800000 */
.L_x_14:
[----:B------:R-:W-:-:S07]  /*3c00*/  FADD.FTZ R13, R0, R3 ;  /* 0x00000003000d7221 */ /* 0x000fce0000010000 */
.L_x_20:
[----:B------:R-:W-:Y:S01]  /*3c10*/  HFMA2 R11, -RZ, RZ, 0, 0 ;  /* 0x00000000ff0b7431 */ /* 0x000fe200000001ff */
[----:B------:R-:W-:Y:S02]  /*3c20*/  MOV R10, R16 ;  /* 0x00000010000a7202 */ /* 0x000fe40000000f00 */
[----:B0-----:R-:W-:Y:S02]  /*3c30*/  MOV R14, R13 ;  /* 0x0000000d000e7202 */ /* 0x001fe40000000f00 */
[----:B------:R-:W-:Y:S05]  /*3c40*/  RET.REL.NODEC R10 `(_Z23flash_attention_forwardPfS_S_S_) ;  /* 0xffffffc00aec7950 */ /* 0x000fea0003c3ffff */
.L_x_21:
[----:B------:R-:W-:-:S00]  /*3c50*/  BRA `(.L_x_21) ;  /* 0xfffffffc00fc7947 */ /* 0x000fc0000383ffff */
[----:B------:R-:W-:-:S00]  /*3c60*/  NOP ;  /* 0x0000000000007918 */ /* 0x000fc00000000000 */
        /* <DEDUP_REMOVED lines=9> */
.L_x_22:


//--------------------- .nv.shared._Z23flash_attention_forwardPfS_S_S_ --------------------------
	.section	.nv.shared._Z23flash_attention_forwardPfS_S_S_,"aw",@nobits
	.sectionflags	@""
	.align	4
.nv.shared._Z23flash_attention_forwardPfS_S_S_:
	.zero		1536


//--------------------- .nv.shared.reserved.0     --------------------------
	.section	.nv.shared.reserved.0,"aw",@nobits
	.weak		__nv_reservedSMEM_offset_0_alias
	.size		__nv_reservedSMEM_offset_0_alias, 0, 64
	.other		__nv_reservedSMEM_offset_0_alias,@"STO_CUDA_RESERVED_SHARED STV_DEFAULT"
__nv_reservedSMEM_offset_0_alias:
	.zero		0
	.zero		64


//--------------------- .nv.constant0._Z23flash_attention_forwardPfS_S_S_ --------------------------
	.section	.nv.constant0._Z23flash_attention_forwardPfS_S_S_,"a",@progbits
	.sectionflags	@""
	.align	4
.nv.constant0._Z23flash_attention_forwardPfS_S_S_:
	.zero		928


//--------------------- SYMBOLS --------------------------

	.type		.nv.reservedSmem.offset0,@object
	.size		.nv.reservedSmem.offset0,0x4
	.type		.nv.reservedSmem.cap,@object
	.size		.nv.reservedSmem.cap,0x4
